//
// Generated by NVIDIA NVVM Compiler
//
// Compiler Build ID: CL-36424714
// Cuda compilation tools, release 13.0, V13.0.88
// Based on NVVM 20.0.0
//

.version 9.0
.target sm_100
.address_size 64

	// .globl	_Z3incP4Node
.extern .func  (.param .b32 func_retval0) vprintf
(
	.param .b64 vprintf_param_0,
	.param .b64 vprintf_param_1
)
;
.global .align 1 .b8 $str[6] = {37, 108, 108, 100, 10};

.visible .entry _Z3incP4Node(
	.param .u64 .ptr .align 1 _Z3incP4Node_param_0
)
{
	.reg .pred 	%p<64>;
	.reg .b32 	%r<71>;
	.reg .b64 	%rd<6>;

	ld.param.u64 	%rd2, [_Z3incP4Node_param_0];
	cvta.to.global.u64 	%rd3, %rd2;
	mov.u32 	%r2, %ctaid.x;
	mov.u32 	%r3, %ntid.x;
	mov.u32 	%r4, %tid.x;
	mad.lo.s32 	%r5, %r2, %r3, %r4;
	shl.b32 	%r6, %r5, 3;
	cvt.u64.u32 	%rd4, %r6;
	and.b64  	%rd5, %rd4, 8;
	add.s64 	%rd1, %rd3, %rd5;
	and.b32  	%r1, %r4, 31;
	setp.gt.s32 	%p1, %r1, 15;
	@%p1 bra 	$L__BB0_20;
	setp.gt.s32 	%p17, %r1, 7;
	@%p17 bra 	$L__BB0_11;
	setp.gt.s32 	%p25, %r1, 3;
	@%p25 bra 	$L__BB0_7;
	setp.gt.s32 	%p29, %r1, 1;
	@%p29 bra 	$L__BB0_43;
	setp.eq.s32 	%p31, %r1, 0;
	@%p31 bra 	$L__BB0_5;
	bra.uni 	$L__BB0_39;
$L__BB0_5:
	atom.global.exch.b32 	%r69, [%rd1], 1;
	setp.eq.s32 	%p63, %r69, 1;
	@%p63 bra 	$L__BB0_5;
	atom.global.exch.b32 	%r70, [%rd1], 0;
	bra.uni 	$L__BB0_95;
$L__BB0_7:
	setp.gt.s32 	%p26, %r1, 5;
	@%p26 bra 	$L__BB0_50;
	setp.eq.s32 	%p28, %r1, 4;
	@%p28 bra 	$L__BB0_9;
	bra.uni 	$L__BB0_46;
$L__BB0_9:
	atom.global.exch.b32 	%r61, [%rd1], 1;
	setp.eq.s32 	%p59, %r61, 1;
	@%p59 bra 	$L__BB0_9;
	atom.global.exch.b32 	%r62, [%rd1], 0;
	bra.uni 	$L__BB0_95;
$L__BB0_11:
	setp.gt.s32 	%p18, %r1, 11;
	@%p18 bra 	$L__BB0_16;
	setp.gt.s32 	%p22, %r1, 9;
	@%p22 bra 	$L__BB0_57;
	setp.eq.s32 	%p24, %r1, 8;
	@%p24 bra 	$L__BB0_14;
	bra.uni 	$L__BB0_53;
$L__BB0_14:
	atom.global.exch.b32 	%r53, [%rd1], 1;
	setp.eq.s32 	%p55, %r53, 1;
	@%p55 bra 	$L__BB0_14;
	atom.global.exch.b32 	%r54, [%rd1], 0;
	bra.uni 	$L__BB0_95;
$L__BB0_16:
	setp.gt.s32 	%p19, %r1, 13;
	@%p19 bra 	$L__BB0_64;
	setp.eq.s32 	%p21, %r1, 12;
	@%p21 bra 	$L__BB0_18;
	bra.uni 	$L__BB0_60;
$L__BB0_18:
	atom.global.exch.b32 	%r45, [%rd1], 1;
	setp.eq.s32 	%p51, %r45, 1;
	@%p51 bra 	$L__BB0_18;
	atom.global.exch.b32 	%r46, [%rd1], 0;
	bra.uni 	$L__BB0_95;
$L__BB0_20:
	setp.gt.s32 	%p2, %r1, 23;
	@%p2 bra 	$L__BB0_30;
	setp.gt.s32 	%p10, %r1, 19;
	@%p10 bra 	$L__BB0_26;
	setp.gt.s32 	%p14, %r1, 17;
	@%p14 bra 	$L__BB0_71;
	setp.eq.s32 	%p16, %r1, 16;
	@%p16 bra 	$L__BB0_24;
	bra.uni 	$L__BB0_67;
$L__BB0_24:
	atom.global.exch.b32 	%r37, [%rd1], 1;
	setp.eq.s32 	%p47, %r37, 1;
	@%p47 bra 	$L__BB0_24;
	atom.global.exch.b32 	%r38, [%rd1], 0;
	bra.uni 	$L__BB0_95;
$L__BB0_26:
	setp.gt.s32 	%p11, %r1, 21;
	@%p11 bra 	$L__BB0_78;
	setp.eq.s32 	%p13, %r1, 20;
	@%p13 bra 	$L__BB0_28;
	bra.uni 	$L__BB0_74;
$L__BB0_28:
	atom.global.exch.b32 	%r29, [%rd1], 1;
	setp.eq.s32 	%p43, %r29, 1;
	@%p43 bra 	$L__BB0_28;
	atom.global.exch.b32 	%r30, [%rd1], 0;
	bra.uni 	$L__BB0_95;
$L__BB0_30:
	setp.gt.s32 	%p3, %r1, 27;
	@%p3 bra 	$L__BB0_35;
	setp.gt.s32 	%p7, %r1, 25;
	@%p7 bra 	$L__BB0_85;
	setp.eq.s32 	%p9, %r1, 24;
	@%p9 bra 	$L__BB0_33;
	bra.uni 	$L__BB0_81;
$L__BB0_33:
	atom.global.exch.b32 	%r21, [%rd1], 1;
	setp.eq.s32 	%p39, %r21, 1;
	@%p39 bra 	$L__BB0_33;
	atom.global.exch.b32 	%r22, [%rd1], 0;
	bra.uni 	$L__BB0_95;
$L__BB0_35:
	setp.gt.s32 	%p4, %r1, 29;
	@%p4 bra 	$L__BB0_92;
	setp.eq.s32 	%p6, %r1, 28;
	@%p6 bra 	$L__BB0_37;
	bra.uni 	$L__BB0_88;
$L__BB0_37:
	atom.global.exch.b32 	%r13, [%rd1], 1;
	setp.eq.s32 	%p35, %r13, 1;
	@%p35 bra 	$L__BB0_37;
	atom.global.exch.b32 	%r14, [%rd1], 0;
	bra.uni 	$L__BB0_95;
$L__BB0_39:
	atom.global.exch.b32 	%r67, [%rd1], 1;
	setp.eq.s32 	%p62, %r67, 1;
	@%p62 bra 	$L__BB0_39;
	atom.global.exch.b32 	%r68, [%rd1], 0;
	bra.uni 	$L__BB0_95;
$L__BB0_41:
	atom.global.exch.b32 	%r65, [%rd1], 1;
	setp.eq.s32 	%p61, %r65, 1;
	@%p61 bra 	$L__BB0_41;
	atom.global.exch.b32 	%r66, [%rd1], 0;
	bra.uni 	$L__BB0_95;
$L__BB0_43:
	setp.eq.s32 	%p30, %r1, 2;
	@%p30 bra 	$L__BB0_41;
$L__BB0_44:
	atom.global.exch.b32 	%r63, [%rd1], 1;
	setp.eq.s32 	%p60, %r63, 1;
	@%p60 bra 	$L__BB0_44;
	atom.global.exch.b32 	%r64, [%rd1], 0;
	bra.uni 	$L__BB0_95;
$L__BB0_46:
	atom.global.exch.b32 	%r59, [%rd1], 1;
	setp.eq.s32 	%p58, %r59, 1;
	@%p58 bra 	$L__BB0_46;
	atom.global.exch.b32 	%r60, [%rd1], 0;
	bra.uni 	$L__BB0_95;
$L__BB0_48:
	atom.global.exch.b32 	%r57, [%rd1], 1;
	setp.eq.s32 	%p57, %r57, 1;
	@%p57 bra 	$L__BB0_48;
	atom.global.exch.b32 	%r58, [%rd1], 0;
	bra.uni 	$L__BB0_95;
$L__BB0_50:
	setp.eq.s32 	%p27, %r1, 6;
	@%p27 bra 	$L__BB0_48;
$L__BB0_51:
	atom.global.exch.b32 	%r55, [%rd1], 1;
	setp.eq.s32 	%p56, %r55, 1;
	@%p56 bra 	$L__BB0_51;
	atom.global.exch.b32 	%r56, [%rd1], 0;
	bra.uni 	$L__BB0_95;
$L__BB0_53:
	atom.global.exch.b32 	%r51, [%rd1], 1;
	setp.eq.s32 	%p54, %r51, 1;
	@%p54 bra 	$L__BB0_53;
	atom.global.exch.b32 	%r52, [%rd1], 0;
	bra.uni 	$L__BB0_95;
$L__BB0_55:
	atom.global.exch.b32 	%r49, [%rd1], 1;
	setp.eq.s32 	%p53, %r49, 1;
	@%p53 bra 	$L__BB0_55;
	atom.global.exch.b32 	%r50, [%rd1], 0;
	bra.uni 	$L__BB0_95;
$L__BB0_57:
	setp.eq.s32 	%p23, %r1, 10;
	@%p23 bra 	$L__BB0_55;
$L__BB0_58:
	atom.global.exch.b32 	%r47, [%rd1], 1;
	setp.eq.s32 	%p52, %r47, 1;
	@%p52 bra 	$L__BB0_58;
	atom.global.exch.b32 	%r48, [%rd1], 0;
	bra.uni 	$L__BB0_95;
$L__BB0_60:
	atom.global.exch.b32 	%r43, [%rd1], 1;
	setp.eq.s32 	%p50, %r43, 1;
	@%p50 bra 	$L__BB0_60;
	atom.global.exch.b32 	%r44, [%rd1], 0;
	bra.uni 	$L__BB0_95;
$L__BB0_62:
	atom.global.exch.b32 	%r41, [%rd1], 1;
	setp.eq.s32 	%p49, %r41, 1;
	@%p49 bra 	$L__BB0_62;
	atom.global.exch.b32 	%r42, [%rd1], 0;
	bra.uni 	$L__BB0_95;
$L__BB0_64:
	setp.eq.s32 	%p20, %r1, 14;
	@%p20 bra 	$L__BB0_62;
$L__BB0_65:
	atom.global.exch.b32 	%r39, [%rd1], 1;
	setp.eq.s32 	%p48, %r39, 1;
	@%p48 bra 	$L__BB0_65;
	atom.global.exch.b32 	%r40, [%rd1], 0;
	bra.uni 	$L__BB0_95;
$L__BB0_67:
	atom.global.exch.b32 	%r35, [%rd1], 1;
	setp.eq.s32 	%p46, %r35, 1;
	@%p46 bra 	$L__BB0_67;
	atom.global.exch.b32 	%r36, [%rd1], 0;
	bra.uni 	$L__BB0_95;
$L__BB0_69:
	atom.global.exch.b32 	%r33, [%rd1], 1;
	setp.eq.s32 	%p45, %r33, 1;
	@%p45 bra 	$L__BB0_69;
	atom.global.exch.b32 	%r34, [%rd1], 0;
	bra.uni 	$L__BB0_95;
$L__BB0_71:
	setp.eq.s32 	%p15, %r1, 18;
	@%p15 bra 	$L__BB0_69;
$L__BB0_72:
	atom.global.exch.b32 	%r31, [%rd1], 1;
	setp.eq.s32 	%p44, %r31, 1;
	@%p44 bra 	$L__BB0_72;
	atom.global.exch.b32 	%r32, [%rd1], 0;
	bra.uni 	$L__BB0_95;
$L__BB0_74:
	atom.global.exch.b32 	%r27, [%rd1], 1;
	setp.eq.s32 	%p42, %r27, 1;
	@%p42 bra 	$L__BB0_74;
	atom.global.exch.b32 	%r28, [%rd1], 0;
	bra.uni 	$L__BB0_95;
$L__BB0_76:
	atom.global.exch.b32 	%r25, [%rd1], 1;
	setp.eq.s32 	%p41, %r25, 1;
	@%p41 bra 	$L__BB0_76;
	atom.global.exch.b32 	%r26, [%rd1], 0;
	bra.uni 	$L__BB0_95;
$L__BB0_78:
	setp.eq.s32 	%p12, %r1, 22;
	@%p12 bra 	$L__BB0_76;
$L__BB0_79:
	atom.global.exch.b32 	%r23, [%rd1], 1;
	setp.eq.s32 	%p40, %r23, 1;
	@%p40 bra 	$L__BB0_79;
	atom.global.exch.b32 	%r24, [%rd1], 0;
	bra.uni 	$L__BB0_95;
$L__BB0_81:
	atom.global.exch.b32 	%r19, [%rd1], 1;
	setp.eq.s32 	%p38, %r19, 1;
	@%p38 bra 	$L__BB0_81;
	atom.global.exch.b32 	%r20, [%rd1], 0;
	bra.uni 	$L__BB0_95;
$L__BB0_83:
	atom.global.exch.b32 	%r17, [%rd1], 1;
	setp.eq.s32 	%p37, %r17, 1;
	@%p37 bra 	$L__BB0_83;
	atom.global.exch.b32 	%r18, [%rd1], 0;
	bra.uni 	$L__BB0_95;
$L__BB0_85:
	setp.eq.s32 	%p8, %r1, 26;
	@%p8 bra 	$L__BB0_83;
$L__BB0_86:
	atom.global.exch.b32 	%r15, [%rd1], 1;
	setp.eq.s32 	%p36, %r15, 1;
	@%p36 bra 	$L__BB0_86;
	atom.global.exch.b32 	%r16, [%rd1], 0;
	bra.uni 	$L__BB0_95;
$L__BB0_88:
	atom.global.exch.b32 	%r11, [%rd1], 1;
	setp.eq.s32 	%p34, %r11, 1;
	@%p34 bra 	$L__BB0_88;
	atom.global.exch.b32 	%r12, [%rd1], 0;
	bra.uni 	$L__BB0_95;
$L__BB0_90:
	atom.global.exch.b32 	%r9, [%rd1], 1;
	setp.eq.s32 	%p33, %r9, 1;
	@%p33 bra 	$L__BB0_90;
	atom.global.exch.b32 	%r10, [%rd1], 0;
	bra.uni 	$L__BB0_95;
$L__BB0_92:
	setp.eq.s32 	%p5, %r1, 30;
	@%p5 bra 	$L__BB0_90;
$L__BB0_93:
	atom.global.exch.b32 	%r7, [%rd1], 1;
	setp.eq.s32 	%p32, %r7, 1;
	@%p32 bra 	$L__BB0_93;
	atom.global.exch.b32 	%r8, [%rd1], 0;
$L__BB0_95:
	ret;

}
	// .globl	_Z5electPx
.visible .entry _Z5electPx(
	.param .u64 .ptr .align 1 _Z5electPx_param_0
)
{
	.local .align 8 .b8 	__local_depot1[8];
	.reg .b64 	%SP;
	.reg .b64 	%SPL;
	.reg .pred 	%p<186>;
	.reg .b32 	%r<223>;
	.reg .b64 	%rd<73>;

	mov.u64 	%SPL, __local_depot1;
	cvta.local.u64 	%SP, %SPL;
	ld.param.u64 	%rd64, [_Z5electPx_param_0];
	cvta.to.global.u64 	%rd65, %rd64;
	mov.u32 	%r125, %ctaid.x;
	mov.u32 	%r126, %ntid.x;
	mov.u32 	%r127, %tid.x;
	mad.lo.s32 	%r128, %r125, %r126, %r127;
	mul.wide.u32 	%rd66, %r128, 8;
	add.s64 	%rd67, %rd65, %rd66;
	ld.global.u64 	%rd68, [%rd67];
	and.b32  	%r129, %r127, 31;
	setp.ne.s32 	%p1, %r129, 31;
	// begin inline asm
	mov.b64 {%r1,%r2}, %rd68;
	// end inline asm
	shfl.sync.down.b32	%r4|%p2, %r2, 1, 31, -1;
	shfl.sync.down.b32	%r3|%p3, %r1, 1, 31, -1;
	// begin inline asm
	mov.b64 %rd3, {%r3,%r4};
	// end inline asm
	setp.eq.s64 	%p4, %rd68, %rd3;
	and.pred  	%p5, %p1, %p4;
	setp.lt.u32 	%p6, %r129, 30;
	// begin inline asm
	mov.b64 {%r5,%r6}, %rd68;
	// end inline asm
	shfl.sync.down.b32	%r8|%p7, %r6, 2, 31, -1;
	shfl.sync.down.b32	%r7|%p8, %r5, 2, 31, -1;
	// begin inline asm
	mov.b64 %rd5, {%r7,%r8};
	// end inline asm
	setp.eq.s64 	%p9, %rd68, %rd5;
	or.pred  	%p10, %p5, %p9;
	selp.u32 	%r130, -1, 0, %p10;
	selp.u32 	%r131, -1, 0, %p5;
	selp.b32 	%r132, %r130, %r131, %p6;
	and.b32  	%r133, %r132, 1;
	setp.eq.b32 	%p11, %r133, 1;
	setp.lt.u32 	%p12, %r129, 29;
	// begin inline asm
	mov.b64 {%r9,%r10}, %rd68;
	// end inline asm
	shfl.sync.down.b32	%r12|%p13, %r10, 3, 31, -1;
	shfl.sync.down.b32	%r11|%p14, %r9, 3, 31, -1;
	// begin inline asm
	mov.b64 %rd7, {%r11,%r12};
	// end inline asm
	setp.eq.s64 	%p15, %rd68, %rd7;
	or.pred  	%p16, %p11, %p15;
	selp.u32 	%r134, -1, 0, %p16;
	selp.b32 	%r135, %r134, %r132, %p12;
	and.b32  	%r136, %r135, 1;
	setp.eq.b32 	%p17, %r136, 1;
	setp.lt.u32 	%p18, %r129, 28;
	// begin inline asm
	mov.b64 {%r13,%r14}, %rd68;
	// end inline asm
	shfl.sync.down.b32	%r16|%p19, %r14, 4, 31, -1;
	shfl.sync.down.b32	%r15|%p20, %r13, 4, 31, -1;
	// begin inline asm
	mov.b64 %rd9, {%r15,%r16};
	// end inline asm
	setp.eq.s64 	%p21, %rd68, %rd9;
	or.pred  	%p22, %p17, %p21;
	selp.u32 	%r137, -1, 0, %p22;
	selp.b32 	%r138, %r137, %r135, %p18;
	and.b32  	%r139, %r138, 1;
	setp.eq.b32 	%p23, %r139, 1;
	setp.lt.u32 	%p24, %r129, 27;
	// begin inline asm
	mov.b64 {%r17,%r18}, %rd68;
	// end inline asm
	shfl.sync.down.b32	%r20|%p25, %r18, 5, 31, -1;
	shfl.sync.down.b32	%r19|%p26, %r17, 5, 31, -1;
	// begin inline asm
	mov.b64 %rd11, {%r19,%r20};
	// end inline asm
	setp.eq.s64 	%p27, %rd68, %rd11;
	or.pred  	%p28, %p23, %p27;
	selp.u32 	%r140, -1, 0, %p28;
	selp.b32 	%r141, %r140, %r138, %p24;
	and.b32  	%r142, %r141, 1;
	setp.eq.b32 	%p29, %r142, 1;
	setp.lt.u32 	%p30, %r129, 26;
	// begin inline asm
	mov.b64 {%r21,%r22}, %rd68;
	// end inline asm
	shfl.sync.down.b32	%r24|%p31, %r22, 6, 31, -1;
	shfl.sync.down.b32	%r23|%p32, %r21, 6, 31, -1;
	// begin inline asm
	mov.b64 %rd13, {%r23,%r24};
	// end inline asm
	setp.eq.s64 	%p33, %rd68, %rd13;
	or.pred  	%p34, %p29, %p33;
	selp.u32 	%r143, -1, 0, %p34;
	selp.b32 	%r144, %r143, %r141, %p30;
	and.b32  	%r145, %r144, 1;
	setp.eq.b32 	%p35, %r145, 1;
	setp.lt.u32 	%p36, %r129, 25;
	// begin inline asm
	mov.b64 {%r25,%r26}, %rd68;
	// end inline asm
	shfl.sync.down.b32	%r28|%p37, %r26, 7, 31, -1;
	shfl.sync.down.b32	%r27|%p38, %r25, 7, 31, -1;
	// begin inline asm
	mov.b64 %rd15, {%r27,%r28};
	// end inline asm
	setp.eq.s64 	%p39, %rd68, %rd15;
	or.pred  	%p40, %p35, %p39;
	selp.u32 	%r146, -1, 0, %p40;
	selp.b32 	%r147, %r146, %r144, %p36;
	and.b32  	%r148, %r147, 1;
	setp.eq.b32 	%p41, %r148, 1;
	setp.lt.u32 	%p42, %r129, 24;
	// begin inline asm
	mov.b64 {%r29,%r30}, %rd68;
	// end inline asm
	shfl.sync.down.b32	%r32|%p43, %r30, 8, 31, -1;
	shfl.sync.down.b32	%r31|%p44, %r29, 8, 31, -1;
	// begin inline asm
	mov.b64 %rd17, {%r31,%r32};
	// end inline asm
	setp.eq.s64 	%p45, %rd68, %rd17;
	or.pred  	%p46, %p41, %p45;
	selp.u32 	%r149, -1, 0, %p46;
	selp.b32 	%r150, %r149, %r147, %p42;
	and.b32  	%r151, %r150, 1;
	setp.eq.b32 	%p47, %r151, 1;
	setp.lt.u32 	%p48, %r129, 23;
	// begin inline asm
	mov.b64 {%r33,%r34}, %rd68;
	// end inline asm
	shfl.sync.down.b32	%r36|%p49, %r34, 9, 31, -1;
	shfl.sync.down.b32	%r35|%p50, %r33, 9, 31, -1;
	// begin inline asm
	mov.b64 %rd19, {%r35,%r36};
	// end inline asm
	setp.eq.s64 	%p51, %rd68, %rd19;
	or.pred  	%p52, %p47, %p51;
	selp.u32 	%r152, -1, 0, %p52;
	selp.b32 	%r153, %r152, %r150, %p48;
	and.b32  	%r154, %r153, 1;
	setp.eq.b32 	%p53, %r154, 1;
	setp.lt.u32 	%p54, %r129, 22;
	// begin inline asm
	mov.b64 {%r37,%r38}, %rd68;
	// end inline asm
	shfl.sync.down.b32	%r40|%p55, %r38, 10, 31, -1;
	shfl.sync.down.b32	%r39|%p56, %r37, 10, 31, -1;
	// begin inline asm
	mov.b64 %rd21, {%r39,%r40};
	// end inline asm
	setp.eq.s64 	%p57, %rd68, %rd21;
	or.pred  	%p58, %p53, %p57;
	selp.u32 	%r155, -1, 0, %p58;
	selp.b32 	%r156, %r155, %r153, %p54;
	and.b32  	%r157, %r156, 1;
	setp.eq.b32 	%p59, %r157, 1;
	setp.lt.u32 	%p60, %r129, 21;
	// begin inline asm
	mov.b64 {%r41,%r42}, %rd68;
	// end inline asm
	shfl.sync.down.b32	%r44|%p61, %r42, 11, 31, -1;
	shfl.sync.down.b32	%r43|%p62, %r41, 11, 31, -1;
	// begin inline asm
	mov.b64 %rd23, {%r43,%r44};
	// end inline asm
	setp.eq.s64 	%p63, %rd68, %rd23;
	or.pred  	%p64, %p59, %p63;
	selp.u32 	%r158, -1, 0, %p64;
	selp.b32 	%r159, %r158, %r156, %p60;
	and.b32  	%r160, %r159, 1;
	setp.eq.b32 	%p65, %r160, 1;
	setp.lt.u32 	%p66, %r129, 20;
	// begin inline asm
	mov.b64 {%r45,%r46}, %rd68;
	// end inline asm
	shfl.sync.down.b32	%r48|%p67, %r46, 12, 31, -1;
	shfl.sync.down.b32	%r47|%p68, %r45, 12, 31, -1;
	// begin inline asm
	mov.b64 %rd25, {%r47,%r48};
	// end inline asm
	setp.eq.s64 	%p69, %rd68, %rd25;
	or.pred  	%p70, %p65, %p69;
	selp.u32 	%r161, -1, 0, %p70;
	selp.b32 	%r162, %r161, %r159, %p66;
	and.b32  	%r163, %r162, 1;
	setp.eq.b32 	%p71, %r163, 1;
	setp.lt.u32 	%p72, %r129, 19;
	// begin inline asm
	mov.b64 {%r49,%r50}, %rd68;
	// end inline asm
	shfl.sync.down.b32	%r52|%p73, %r50, 13, 31, -1;
	shfl.sync.down.b32	%r51|%p74, %r49, 13, 31, -1;
	// begin inline asm
	mov.b64 %rd27, {%r51,%r52};
	// end inline asm
	setp.eq.s64 	%p75, %rd68, %rd27;
	or.pred  	%p76, %p71, %p75;
	selp.u32 	%r164, -1, 0, %p76;
	selp.b32 	%r165, %r164, %r162, %p72;
	and.b32  	%r166, %r165, 1;
	setp.eq.b32 	%p77, %r166, 1;
	setp.lt.u32 	%p78, %r129, 18;
	// begin inline asm
	mov.b64 {%r53,%r54}, %rd68;
	// end inline asm
	shfl.sync.down.b32	%r56|%p79, %r54, 14, 31, -1;
	shfl.sync.down.b32	%r55|%p80, %r53, 14, 31, -1;
	// begin inline asm
	mov.b64 %rd29, {%r55,%r56};
	// end inline asm
	setp.eq.s64 	%p81, %rd68, %rd29;
	or.pred  	%p82, %p77, %p81;
	selp.u32 	%r167, -1, 0, %p82;
	selp.b32 	%r168, %r167, %r165, %p78;
	and.b32  	%r169, %r168, 1;
	setp.eq.b32 	%p83, %r169, 1;
	setp.lt.u32 	%p84, %r129, 17;
	// begin inline asm
	mov.b64 {%r57,%r58}, %rd68;
	// end inline asm
	shfl.sync.down.b32	%r60|%p85, %r58, 15, 31, -1;
	shfl.sync.down.b32	%r59|%p86, %r57, 15, 31, -1;
	// begin inline asm
	mov.b64 %rd31, {%r59,%r60};
	// end inline asm
	setp.eq.s64 	%p87, %rd68, %rd31;
	or.pred  	%p88, %p83, %p87;
	selp.u32 	%r170, -1, 0, %p88;
	selp.b32 	%r171, %r170, %r168, %p84;
	and.b32  	%r172, %r171, 1;
	setp.eq.b32 	%p89, %r172, 1;
	setp.lt.u32 	%p90, %r129, 16;
	// begin inline asm
	mov.b64 {%r61,%r62}, %rd68;
	// end inline asm
	shfl.sync.down.b32	%r64|%p91, %r62, 16, 31, -1;
	shfl.sync.down.b32	%r63|%p92, %r61, 16, 31, -1;
	// begin inline asm
	mov.b64 %rd33, {%r63,%r64};
	// end inline asm
	setp.eq.s64 	%p93, %rd68, %rd33;
	or.pred  	%p94, %p89, %p93;
	selp.u32 	%r173, -1, 0, %p94;
	selp.b32 	%r174, %r173, %r171, %p90;
	and.b32  	%r175, %r174, 1;
	setp.eq.b32 	%p95, %r175, 1;
	setp.lt.u32 	%p96, %r129, 15;
	// begin inline asm
	mov.b64 {%r65,%r66}, %rd68;
	// end inline asm
	shfl.sync.down.b32	%r68|%p97, %r66, 17, 31, -1;
	shfl.sync.down.b32	%r67|%p98, %r65, 17, 31, -1;
	// begin inline asm
	mov.b64 %rd35, {%r67,%r68};
	// end inline asm
	setp.eq.s64 	%p99, %rd68, %rd35;
	or.pred  	%p100, %p95, %p99;
	selp.u32 	%r176, -1, 0, %p100;
	selp.b32 	%r177, %r176, %r174, %p96;
	and.b32  	%r178, %r177, 1;
	setp.eq.b32 	%p101, %r178, 1;
	setp.lt.u32 	%p102, %r129, 14;
	// begin inline asm
	mov.b64 {%r69,%r70}, %rd68;
	// end inline asm
	shfl.sync.down.b32	%r72|%p103, %r70, 18, 31, -1;
	shfl.sync.down.b32	%r71|%p104, %r69, 18, 31, -1;
	// begin inline asm
	mov.b64 %rd37, {%r71,%r72};
	// end inline asm
	setp.eq.s64 	%p105, %rd68, %rd37;
	or.pred  	%p106, %p101, %p105;
	selp.u32 	%r179, -1, 0, %p106;
	selp.b32 	%r180, %r179, %r177, %p102;
	and.b32  	%r181, %r180, 1;
	setp.eq.b32 	%p107, %r181, 1;
	setp.lt.u32 	%p108, %r129, 13;
	// begin inline asm
	mov.b64 {%r73,%r74}, %rd68;
	// end inline asm
	shfl.sync.down.b32	%r76|%p109, %r74, 19, 31, -1;
	shfl.sync.down.b32	%r75|%p110, %r73, 19, 31, -1;
	// begin inline asm
	mov.b64 %rd39, {%r75,%r76};
	// end inline asm
	setp.eq.s64 	%p111, %rd68, %rd39;
	or.pred  	%p112, %p107, %p111;
	selp.u32 	%r182, -1, 0, %p112;
	selp.b32 	%r183, %r182, %r180, %p108;
	and.b32  	%r184, %r183, 1;
	setp.eq.b32 	%p113, %r184, 1;
	setp.lt.u32 	%p114, %r129, 12;
	// begin inline asm
	mov.b64 {%r77,%r78}, %rd68;
	// end inline asm
	shfl.sync.down.b32	%r80|%p115, %r78, 20, 31, -1;
	shfl.sync.down.b32	%r79|%p116, %r77, 20, 31, -1;
	// begin inline asm
	mov.b64 %rd41, {%r79,%r80};
	// end inline asm
	setp.eq.s64 	%p117, %rd68, %rd41;
	or.pred  	%p118, %p113, %p117;
	selp.u32 	%r185, -1, 0, %p118;
	selp.b32 	%r186, %r185, %r183, %p114;
	and.b32  	%r187, %r186, 1;
	setp.eq.b32 	%p119, %r187, 1;
	setp.lt.u32 	%p120, %r129, 11;
	// begin inline asm
	mov.b64 {%r81,%r82}, %rd68;
	// end inline asm
	shfl.sync.down.b32	%r84|%p121, %r82, 21, 31, -1;
	shfl.sync.down.b32	%r83|%p122, %r81, 21, 31, -1;
	// begin inline asm
	mov.b64 %rd43, {%r83,%r84};
	// end inline asm
	setp.eq.s64 	%p123, %rd68, %rd43;
	or.pred  	%p124, %p119, %p123;
	selp.u32 	%r188, -1, 0, %p124;
	selp.b32 	%r189, %r188, %r186, %p120;
	and.b32  	%r190, %r189, 1;
	setp.eq.b32 	%p125, %r190, 1;
	setp.lt.u32 	%p126, %r129, 10;
	// begin inline asm
	mov.b64 {%r85,%r86}, %rd68;
	// end inline asm
	shfl.sync.down.b32	%r88|%p127, %r86, 22, 31, -1;
	shfl.sync.down.b32	%r87|%p128, %r85, 22, 31, -1;
	// begin inline asm
	mov.b64 %rd45, {%r87,%r88};
	// end inline asm
	setp.eq.s64 	%p129, %rd68, %rd45;
	or.pred  	%p130, %p125, %p129;
	selp.u32 	%r191, -1, 0, %p130;
	selp.b32 	%r192, %r191, %r189, %p126;
	and.b32  	%r193, %r192, 1;
	setp.eq.b32 	%p131, %r193, 1;
	setp.lt.u32 	%p132, %r129, 9;
	// begin inline asm
	mov.b64 {%r89,%r90}, %rd68;
	// end inline asm
	shfl.sync.down.b32	%r92|%p133, %r90, 23, 31, -1;
	shfl.sync.down.b32	%r91|%p134, %r89, 23, 31, -1;
	// begin inline asm
	mov.b64 %rd47, {%r91,%r92};
	// end inline asm
	setp.eq.s64 	%p135, %rd68, %rd47;
	or.pred  	%p136, %p131, %p135;
	selp.u32 	%r194, -1, 0, %p136;
	selp.b32 	%r195, %r194, %r192, %p132;
	and.b32  	%r196, %r195, 1;
	setp.eq.b32 	%p137, %r196, 1;
	setp.lt.u32 	%p138, %r129, 8;
	// begin inline asm
	mov.b64 {%r93,%r94}, %rd68;
	// end inline asm
	shfl.sync.down.b32	%r96|%p139, %r94, 24, 31, -1;
	shfl.sync.down.b32	%r95|%p140, %r93, 24, 31, -1;
	// begin inline asm
	mov.b64 %rd49, {%r95,%r96};
	// end inline asm
	setp.eq.s64 	%p141, %rd68, %rd49;
	or.pred  	%p142, %p137, %p141;
	selp.u32 	%r197, -1, 0, %p142;
	selp.b32 	%r198, %r197, %r195, %p138;
	and.b32  	%r199, %r198, 1;
	setp.eq.b32 	%p143, %r199, 1;
	setp.lt.u32 	%p144, %r129, 7;
	// begin inline asm
	mov.b64 {%r97,%r98}, %rd68;
	// end inline asm
	shfl.sync.down.b32	%r100|%p145, %r98, 25, 31, -1;
	shfl.sync.down.b32	%r99|%p146, %r97, 25, 31, -1;
	// begin inline asm
	mov.b64 %rd51, {%r99,%r100};
	// end inline asm
	setp.eq.s64 	%p147, %rd68, %rd51;
	or.pred  	%p148, %p143, %p147;
	selp.u32 	%r200, -1, 0, %p148;
	selp.b32 	%r201, %r200, %r198, %p144;
	and.b32  	%r202, %r201, 1;
	setp.eq.b32 	%p149, %r202, 1;
	setp.lt.u32 	%p150, %r129, 6;
	// begin inline asm
	mov.b64 {%r101,%r102}, %rd68;
	// end inline asm
	shfl.sync.down.b32	%r104|%p151, %r102, 26, 31, -1;
	shfl.sync.down.b32	%r103|%p152, %r101, 26, 31, -1;
	// begin inline asm
	mov.b64 %rd53, {%r103,%r104};
	// end inline asm
	setp.eq.s64 	%p153, %rd68, %rd53;
	or.pred  	%p154, %p149, %p153;
	selp.u32 	%r203, -1, 0, %p154;
	selp.b32 	%r204, %r203, %r201, %p150;
	and.b32  	%r205, %r204, 1;
	setp.eq.b32 	%p155, %r205, 1;
	setp.lt.u32 	%p156, %r129, 5;
	// begin inline asm
	mov.b64 {%r105,%r106}, %rd68;
	// end inline asm
	shfl.sync.down.b32	%r108|%p157, %r106, 27, 31, -1;
	shfl.sync.down.b32	%r107|%p158, %r105, 27, 31, -1;
	// begin inline asm
	mov.b64 %rd55, {%r107,%r108};
	// end inline asm
	setp.eq.s64 	%p159, %rd68, %rd55;
	or.pred  	%p160, %p155, %p159;
	selp.u32 	%r206, -1, 0, %p160;
	selp.b32 	%r207, %r206, %r204, %p156;
	and.b32  	%r208, %r207, 1;
	setp.eq.b32 	%p161, %r208, 1;
	setp.lt.u32 	%p162, %r129, 4;
	// begin inline asm
	mov.b64 {%r109,%r110}, %rd68;
	// end inline asm
	shfl.sync.down.b32	%r112|%p163, %r110, 28, 31, -1;
	shfl.sync.down.b32	%r111|%p164, %r109, 28, 31, -1;
	// begin inline asm
	mov.b64 %rd57, {%r111,%r112};
	// end inline asm
	setp.eq.s64 	%p165, %rd68, %rd57;
	or.pred  	%p166, %p161, %p165;
	selp.u32 	%r209, -1, 0, %p166;
	selp.b32 	%r210, %r209, %r207, %p162;
	and.b32  	%r211, %r210, 1;
	setp.eq.b32 	%p167, %r211, 1;
	setp.lt.u32 	%p168, %r129, 3;
	// begin inline asm
	mov.b64 {%r113,%r114}, %rd68;
	// end inline asm
	shfl.sync.down.b32	%r116|%p169, %r114, 29, 31, -1;
	shfl.sync.down.b32	%r115|%p170, %r113, 29, 31, -1;
	// begin inline asm
	mov.b64 %rd59, {%r115,%r116};
	// end inline asm
	setp.eq.s64 	%p171, %rd68, %rd59;
	or.pred  	%p172, %p167, %p171;
	selp.u32 	%r212, -1, 0, %p172;
	selp.b32 	%r213, %r212, %r210, %p168;
	and.b32  	%r214, %r213, 1;
	setp.eq.b32 	%p173, %r214, 1;
	setp.lt.u32 	%p174, %r129, 2;
	// begin inline asm
	mov.b64 {%r117,%r118}, %rd68;
	// end inline asm
	shfl.sync.down.b32	%r120|%p175, %r118, 30, 31, -1;
	shfl.sync.down.b32	%r119|%p176, %r117, 30, 31, -1;
	// begin inline asm
	mov.b64 %rd61, {%r119,%r120};
	// end inline asm
	setp.eq.s64 	%p177, %rd68, %rd61;
	or.pred  	%p178, %p173, %p177;
	selp.u32 	%r215, -1, 0, %p178;
	selp.b32 	%r216, %r215, %r213, %p174;
	and.b32  	%r217, %r216, 1;
	setp.eq.b32 	%p179, %r217, 1;
	setp.eq.s32 	%p180, %r129, 0;
	// begin inline asm
	mov.b64 {%r121,%r122}, %rd68;
	// end inline asm
	shfl.sync.down.b32	%r124|%p181, %r122, 31, 31, -1;
	shfl.sync.down.b32	%r123|%p182, %r121, 31, 31, -1;
	// begin inline asm
	mov.b64 %rd63, {%r123,%r124};
	// end inline asm
	setp.eq.s64 	%p183, %rd68, %rd63;
	or.pred  	%p184, %p179, %p183;
	selp.u32 	%r218, -1, 0, %p184;
	selp.b32 	%r219, %r218, %r216, %p180;
	and.b32  	%r220, %r219, 1;
	setp.eq.b32 	%p185, %r220, 1;
	@%p185 bra 	$L__BB1_2;
	add.u64 	%rd69, %SP, 0;
	add.u64 	%rd70, %SPL, 0;
	st.local.u64 	[%rd70], %rd68;
	mov.u64 	%rd71, $str;
	cvta.global.u64 	%rd72, %rd71;
	{ // callseq 0, 0
	.param .b64 param0;
	st.param.b64 	[param0], %rd72;
	.param .b64 param1;
	st.param.b64 	[param1], %rd69;
	.param .b32 retval0;
	call.uni (retval0), 
	vprintf, 
	(
	param0, 
	param1
	);
	ld.param.b32 	%r221, [retval0];
	} // callseq 0
$L__BB1_2:
	ret;

}


// ===== COMPILED SASS (sm_100) =====

	.target	sm_100

	.elftype	@"ET_EXEC"


//--------------------- .note.nv.tkinfo           --------------------------
	.section	.note.nv.tkinfo,"",@"SHT_NOTE"
	.sectionflags	@"SHF_NOTE_NV_TKINFO"
	.tkinfo
        /*0018*/ 	.word	0x00000002
        /*0030*/ 	.string	""
        /*0030*/ 	.string	"ptxas"
        /*0030*/ 	.string	"Cuda compilation tools, release 13.0, V13.0.88"
        /*0030*/ 	.string	"Build cuda_13.0.r13.0/compiler.36424714_0"
        /*0030*/ 	.string	"-arch sm_100 -m 64 "



//--------------------- .note.nv.cuinfo           --------------------------
	.section	.note.nv.cuinfo,"",@"SHT_NOTE"
	.sectionflags	@"SHF_NOTE_NV_CUINFO"
        /*0018*/ 	.short	0x0002
        /*001a*/ 	.short	0x0064
        /*001c*/ 	.short	0x0082
	.zero		2


//--------------------- .nv.info                  --------------------------
	.section	.nv.info,"",@"SHT_CUDA_INFO"
	.align	4


	//----- nvinfo : EIATTR_REGCOUNT
	.align		4
        /*0000*/ 	.byte	0x04, 0x2f
        /*0002*/ 	.short	(.L_2 - .L_1)
	.align		4
.L_1:
        /*0004*/ 	.word	index@(_Z3incP4Node)
        /*0008*/ 	.word	0x00000008


	//----- nvinfo : EIATTR_FRAME_SIZE
	.align		4
.L_2:
        /*000c*/ 	.byte	0x04, 0x11
        /*000e*/ 	.short	(.L_4 - .L_3)
	.align		4
.L_3:
        /*0010*/ 	.word	index@(_Z3incP4Node)
        /*0014*/ 	.word	0x00000000


	//----- nvinfo : EIATTR_REGCOUNT
	.align		4
.L_4:
        /*0018*/ 	.byte	0x04, 0x2f
        /*001a*/ 	.short	(.L_6 - .L_5)
	.align		4
.L_5:
        /*001c*/ 	.word	index@(_Z5electPx)
        /*0020*/ 	.word	0x00000018


	//----- nvinfo : EIATTR_FRAME_SIZE
	.align		4
.L_6:
        /*0024*/ 	.byte	0x04, 0x11
        /*0026*/ 	.short	(.L_8 - .L_7)
	.align		4
.L_7:
        /*0028*/ 	.word	index@(_Z5electPx)
        /*002c*/ 	.word	0x00000008


	//----- nvinfo : EIATTR_MIN_STACK_SIZE
	.align		4
.L_8:
        /*0030*/ 	.byte	0x04, 0x12
        /*0032*/ 	.short	(.L_10 - .L_9)
	.align		4
.L_9:
        /*0034*/ 	.word	index@(_Z5electPx)
        /*0038*/ 	.word	0x00000008


	//----- nvinfo : EIATTR_MIN_STACK_SIZE
	.align		4
.L_10:
        /*003c*/ 	.byte	0x04, 0x12
        /*003e*/ 	.short	(.L_12 - .L_11)
	.align		4
.L_11:
        /*0040*/ 	.word	index@(_Z3incP4Node)
        /*0044*/ 	.word	0x00000000
.L_12:


//--------------------- .nv.compat                --------------------------
	.section	.nv.compat,"",@"SHT_CUDA_COMPAT_INFO"
	.align	4
        /*0000*/ 	.byte	0x02, 0x09, 0x00, 0x00, 0x02, 0x02, 0x01, 0x00, 0x02, 0x05, 0x05, 0x00, 0x03, 0x07, 0x01, 0x01
        /*0010*/ 	.byte	0x02, 0x03, 0x00, 0x00, 0x02, 0x06, 0x01, 0x00, 0x04, 0x0b, 0x08, 0x00, 0x09, 0x00, 0x00, 0x00
        /*0020*/ 	.byte	0x00, 0x00, 0x00, 0x00


//--------------------- .nv.info._Z5electPx       --------------------------
	.section	.nv.info._Z5electPx,"",@"SHT_CUDA_INFO"
	.sectionflags	@""
	.align	4


	//----- nvinfo : EIATTR_CUDA_API_VERSION
	.align		4
        /*0000*/ 	.byte	0x04, 0x37
        /*0002*/ 	.short	(.L_14 - .L_13)
.L_13:
        /*0004*/ 	.word	0x00000082


	//----- nvinfo : EIATTR_KPARAM_INFO
	.align		4
.L_14:
        /*0008*/ 	.byte	0x04, 0x17
        /*000a*/ 	.short	(.L_16 - .L_15)
.L_15:
        /*000c*/ 	.word	0x00000000
        /*0010*/ 	.short	0x0000
        /*0012*/ 	.short	0x0000
        /*0014*/ 	.byte	0x00, 0xf5, 0x21, 0x00


	//----- nvinfo : EIATTR_SPARSE_MMA_MASK
	.align		4
.L_16:
        /*0018*/ 	.byte	0x03, 0x50
        /*001a*/ 	.short	0x0000


	//----- nvinfo : EIATTR_MAXREG_COUNT
	.align		4
        /*001c*/ 	.byte	0x03, 0x1b
        /*001e*/ 	.short	0x00ff


	//----- nvinfo : EIATTR_EXTERNS
	.align		4
        /*0020*/ 	.byte	0x04, 0x0f
        /*0022*/ 	.short	(.L_18 - .L_17)


	//   ....[0]....
	.align		4
.L_17:
        /*0024*/ 	.word	index@(vprintf)


	//----- nvinfo : EIATTR_MERCURY_ISA_VERSION
	.align		4
.L_18:
        /*0028*/ 	.byte	0x03, 0x5f
        /*002a*/ 	.short	0x0101


	//----- nvinfo : EIATTR_COOP_GROUP_MASK_REGIDS
	.align		4
        /*002c*/ 	.byte	0x04, 0x29
        /*002e*/ 	.short	(.L_20 - .L_19)


	//   ....[0]....
.L_19:
        /*0030*/ 	.word	0xffffffff


	//   ....[1]....
        /*0034*/ 	.word	0xffffffff


	//   ....[2]....
        /*0038*/ 	.word	0xffffffff


	//   ....[3]....
        /*003c*/ 	.word	0xffffffff


	//   ....[4]....
        /*0040*/ 	.word	0xffffffff


	//   ....[5]....
        /*0044*/ 	.word	0xffffffff


	//   ....[6]....
        /*0048*/ 	.word	0xffffffff


	//   ....[7]....
        /*004c*/ 	.word	0xffffffff


	//   ....[8]....
        /*0050*/ 	.word	0xffffffff


	//   ....[9]....
        /*0054*/ 	.word	0xffffffff


	//   ....[10]....
        /*0058*/ 	.word	0xffffffff


	//   ....[11]....
        /*005c*/ 	.word	0xffffffff


	//   ....[12]....
        /*0060*/ 	.word	0xffffffff


	//   ....[13]....
        /*0064*/ 	.word	0xffffffff


	//   ....[14]....
        /*0068*/ 	.word	0xffffffff


	//   ....[15]....
        /*006c*/ 	.word	0xffffffff


	//   ....[16]....
        /*0070*/ 	.word	0xffffffff


	//   ....[17]....
        /*0074*/ 	.word	0xffffffff


	//   ....[18]....
        /*0078*/ 	.word	0xffffffff


	//   ....[19]....
        /*007c*/ 	.word	0xffffffff


	//   ....[20]....
        /*0080*/ 	.word	0xffffffff


	//   ....[21]....
        /*0084*/ 	.word	0xffffffff


	//   ....[22]....
        /*0088*/ 	.word	0xffffffff


	//   ....[23]....
        /*008c*/ 	.word	0xffffffff


	//   ....[24]....
        /*0090*/ 	.word	0xffffffff


	//   ....[25]....
        /*0094*/ 	.word	0xffffffff


	//   ....[26]....
        /*0098*/ 	.word	0xffffffff


	//   ....[27]....
        /*009c*/ 	.word	0xffffffff


	//   ....[28]....
        /*00a0*/ 	.word	0xffffffff


	//   ....[29]....
        /*00a4*/ 	.word	0xffffffff


	//   ....[30]....
        /*00a8*/ 	.word	0xffffffff


	//   ....[31]....
        /*00ac*/ 	.word	0xffffffff


	//   ....[32]....
        /*00b0*/ 	.word	0xffffffff


	//   ....[33]....
        /*00b4*/ 	.word	0xffffffff


	//   ....[34]....
        /*00b8*/ 	.word	0xffffffff


	//   ....[35]....
        /*00bc*/ 	.word	0xffffffff


	//   ....[36]....
        /*00c0*/ 	.word	0xffffffff


	//   ....[37]....
        /*00c4*/ 	.word	0xffffffff


	//   ....[38]....
        /*00c8*/ 	.word	0xffffffff


	//   ....[39]....
        /*00cc*/ 	.word	0xffffffff


	//   ....[40]....
        /*00d0*/ 	.word	0xffffffff


	//   ....[41]....
        /*00d4*/ 	.word	0xffffffff


	//   ....[42]....
        /*00d8*/ 	.word	0xffffffff


	//   ....[43]....
        /*00dc*/ 	.word	0xffffffff


	//   ....[44]....
        /*00e0*/ 	.word	0xffffffff


	//   ....[45]....
        /*00e4*/ 	.word	0xffffffff


	//   ....[46]....
        /*00e8*/ 	.word	0xffffffff


	//   ....[47]....
        /*00ec*/ 	.word	0xffffffff


	//   ....[48]....
        /*00f0*/ 	.word	0xffffffff


	//   ....[49]....
        /*00f4*/ 	.word	0xffffffff


	//   ....[50]....
        /*00f8*/ 	.word	0xffffffff


	//   ....[51]....
        /*00fc*/ 	.word	0xffffffff


	//   ....[52]....
        /*0100*/ 	.word	0xffffffff


	//   ....[53]....
        /*0104*/ 	.word	0xffffffff


	//   ....[54]....
        /*0108*/ 	.word	0xffffffff


	//   ....[55]....
        /*010c*/ 	.word	0xffffffff


	//   ....[56]....
        /*0110*/ 	.word	0xffffffff


	//   ....[57]....
        /*0114*/ 	.word	0xffffffff


	//   ....[58]....
        /*0118*/ 	.word	0xffffffff


	//   ....[59]....
        /*011c*/ 	.word	0xffffffff


	//   ....[60]....
        /*0120*/ 	.word	0xffffffff


	//   ....[61]....
        /*0124*/ 	.word	0xffffffff


	//----- nvinfo : EIATTR_COOP_GROUP_INSTR_OFFSETS
	.align		4
.L_20:
        /*0128*/ 	.byte	0x04, 0x28
        /*012a*/ 	.short	(.L_22 - .L_21)


	//   ....[0]....
.L_21:
        /*012c*/ 	.word	0x000000e0


	//   ....[1]....
        /*0130*/ 	.word	0x000000f0


	//   ....[2]....
        /*0134*/ 	.word	0x00000100


	//   ....[3]....
        /*0138*/ 	.word	0x00000110


	//   ....[4]....
        /*013c*/ 	.word	0x00000120


	//   ....[5]....
        /*0140*/ 	.word	0x00000130


	//   ....[6]....
        /*0144*/ 	.word	0x00000150


	//   ....[7]....
        /*0148*/ 	.word	0x00000170


	//   ....[8]....
        /*014c*/ 	.word	0x000001a0


	//   ....[9]....
        /*0150*/ 	.word	0x000001d0


	//   ....[10]....
        /*0154*/ 	.word	0x00000200


	//   ....[11]....
        /*0158*/ 	.word	0x00000240


	//   ....[12]....
        /*015c*/ 	.word	0x00000270


	//   ....[13]....
        /*0160*/ 	.word	0x000002b0


	//   ....[14]....
        /*0164*/ 	.word	0x000002f0


	//   ....[15]....
        /*0168*/ 	.word	0x00000330


	//   ....[16]....
        /*016c*/ 	.word	0x00000390


	//   ....[17]....
        /*0170*/ 	.word	0x000003c0


	//   ....[18]....
        /*0174*/ 	.word	0x00000410


	//   ....[19]....
        /*0178*/ 	.word	0x00000450


	//   ....[20]....
        /*017c*/ 	.word	0x00000480


	//   ....[21]....
        /*0180*/ 	.word	0x000004c0


	//   ....[22]....
        /*0184*/ 	.word	0x000004f0


	//   ....[23]....
        /*0188*/ 	.word	0x00000530


	//   ....[24]....
        /*018c*/ 	.word	0x00000590


	//   ....[25]....
        /*0190*/ 	.word	0x000005c0


	//   ....[26]....
        /*0194*/ 	.word	0x00000610


	//   ....[27]....
        /*0198*/ 	.word	0x00000650


	//   ....[28]....
        /*019c*/ 	.word	0x00000680


	//   ....[29]....
        /*01a0*/ 	.word	0x000006c0


	//   ....[30]....
        /*01a4*/ 	.word	0x000006f0


	//   ....[31]....
        /*01a8*/ 	.word	0x00000730


	//   ....[32]....
        /*01ac*/ 	.word	0x00000790


	//   ....[33]....
        /*01b0*/ 	.word	0x000007c0


	//   ....[34]....
        /*01b4*/ 	.word	0x00000810


	//   ....[35]....
        /*01b8*/ 	.word	0x00000850


	//   ....[36]....
        /*01bc*/ 	.word	0x00000880


	//   ....[37]....
        /*01c0*/ 	.word	0x000008c0


	//   ....[38]....
        /*01c4*/ 	.word	0x000008f0


	//   ....[39]....
        /*01c8*/ 	.word	0x00000930


	//   ....[40]....
        /*01cc*/ 	.word	0x00000990


	//   ....[41]....
        /*01d0*/ 	.word	0x000009c0


	//   ....[42]....
        /*01d4*/ 	.word	0x00000a10


	//   ....[43]....
        /*01d8*/ 	.word	0x00000a50


	//   ....[44]....
        /*01dc*/ 	.word	0x00000a80


	//   ....[45]....
        /*01e0*/ 	.word	0x00000ac0


	//   ....[46]....
        /*01e4*/ 	.word	0x00000af0


	//   ....[47]....
        /*01e8*/ 	.word	0x00000b30


	//   ....[48]....
        /*01ec*/ 	.word	0x00000b90


	//   ....[49]....
        /*01f0*/ 	.word	0x00000bc0


	//   ....[50]....
        /*01f4*/ 	.word	0x00000c10


	//   ....[51]....
        /*01f8*/ 	.word	0x00000c50


	//   ....[52]....
        /*01fc*/ 	.word	0x00000c80


	//   ....[53]....
        /*0200*/ 	.word	0x00000cc0


	//   ....[54]....
        /*0204*/ 	.word	0x00000cf0


	//   ....[55]....
        /*0208*/ 	.word	0x00000d30


	//   ....[56]....
        /*020c*/ 	.word	0x00000d90


	//   ....[57]....
        /*0210*/ 	.word	0x00000dc0


	//   ....[58]....
        /*0214*/ 	.word	0x00000e10


	//   ....[59]....
        /*0218*/ 	.word	0x00000e50


	//   ....[60]....
        /*021c*/ 	.word	0x00000eb0


	//   ....[61]....
        /*0220*/ 	.word	0x00000f10


	//----- nvinfo : EIATTR_VRC_CTA_INIT_COUNT
	.align		4
.L_22:
        /*0224*/ 	.byte	0x02, 0x4a
	.zero		1
	.zero		1


	//----- nvinfo : EIATTR_SYSCALL_OFFSETS
	.align		4
        /*0228*/ 	.byte	0x04, 0x46
        /*022a*/ 	.short	(.L_24 - .L_23)


	//   ....[0]....
.L_23:
        /*022c*/ 	.word	0x000010d0


	//----- nvinfo : EIATTR_EXIT_INSTR_OFFSETS
	.align		4
.L_24:
        /*0230*/ 	.byte	0x04, 0x1c
        /*0232*/ 	.short	(.L_26 - .L_25)


	//   ....[0]....
.L_25:
        /*0234*/ 	.word	0x00001050


	//   ....[1]....
        /*0238*/ 	.word	0x000010e0


	//----- nvinfo : EIATTR_CRS_STACK_SIZE
	.align		4
.L_26:
        /*023c*/ 	.byte	0x04, 0x1e
        /*023e*/ 	.short	(.L_28 - .L_27)
.L_27:
        /*0240*/ 	.word	0x00000000


	//----- nvinfo : EIATTR_CBANK_PARAM_SIZE
	.align		4
.L_28:
        /*0244*/ 	.byte	0x03, 0x19
        /*0246*/ 	.short	0x0008


	//----- nvinfo : EIATTR_PARAM_CBANK
	.align		4
        /*0248*/ 	.byte	0x04, 0x0a
        /*024a*/ 	.short	(.L_30 - .L_29)
	.align		4
.L_29:
        /*024c*/ 	.word	index@(.nv.constant0._Z5electPx)
        /*0250*/ 	.short	0x0380
        /*0252*/ 	.short	0x0008


	//----- nvinfo : EIATTR_SW_WAR
	.align		4
.L_30:
        /*0254*/ 	.byte	0x04, 0x36
        /*0256*/ 	.short	(.L_32 - .L_31)
.L_31:
        /*0258*/ 	.word	0x00000008
.L_32:


//--------------------- .nv.info._Z3incP4Node     --------------------------
	.section	.nv.info._Z3incP4Node,"",@"SHT_CUDA_INFO"
	.sectionflags	@""
	.align	4


	//----- nvinfo : EIATTR_CUDA_API_VERSION
	.align		4
        /*0000*/ 	.byte	0x04, 0x37
        /*0002*/ 	.short	(.L_34 - .L_33)
.L_33:
        /*0004*/ 	.word	0x00000082


	//----- nvinfo : EIATTR_KPARAM_INFO
	.align		4
.L_34:
        /*0008*/ 	.byte	0x04, 0x17
        /*000a*/ 	.short	(.L_36 - .L_35)
.L_35:
        /*000c*/ 	.word	0x00000000
        /*0010*/ 	.short	0x0000
        /*0012*/ 	.short	0x0000
        /*0014*/ 	.byte	0x00, 0xf5, 0x21, 0x00


	//----- nvinfo : EIATTR_SPARSE_MMA_MASK
	.align		4
.L_36:
        /*0018*/ 	.byte	0x03, 0x50
        /*001a*/ 	.short	0x0000


	//----- nvinfo : EIATTR_MAXREG_COUNT
	.align		4
        /*001c*/ 	.byte	0x03, 0x1b
        /*001e*/ 	.short	0x00ff


	//----- nvinfo : EIATTR_MERCURY_ISA_VERSION
	.align		4
        /*0020*/ 	.byte	0x03, 0x5f
        /*0022*/ 	.short	0x0101


	//----- nvinfo : EIATTR_VRC_CTA_INIT_COUNT
	.align		4
        /*0024*/ 	.byte	0x02, 0x4a
	.zero		1
	.zero		1


	//----- nvinfo : EIATTR_EXIT_INSTR_OFFSETS
	.align		4
        /*0028*/ 	.byte	0x04, 0x1c
        /*002a*/ 	.short	(.L_38 - .L_37)


	//   ....[0]....
.L_37:
        /*002c*/ 	.word	0x000001e0


	//   ....[1]....
        /*0030*/ 	.word	0x00000270


	//   ....[2]....
        /*0034*/ 	.word	0x00000320


	//   ....[3]....
        /*0038*/ 	.word	0x000003b0


	//   ....[4]....
        /*003c*/ 	.word	0x00000480


	//   ....[5]....
        /*0040*/ 	.word	0x00000510


	//   ....[6]....
        /*0044*/ 	.word	0x000005c0


	//   ....[7]....
        /*0048*/ 	.word	0x00000650


	//   ....[8]....
        /*004c*/ 	.word	0x00000740


	//   ....[9]....
        /*0050*/ 	.word	0x000007d0


	//   ....[10]....
        /*0054*/ 	.word	0x00000880


	//   ....[11]....
        /*0058*/ 	.word	0x00000910


	//   ....[12]....
        /*005c*/ 	.word	0x000009e0


	//   ....[13]....
        /*0060*/ 	.word	0x00000a70


	//   ....[14]....
        /*0064*/ 	.word	0x00000b20


	//   ....[15]....
        /*0068*/ 	.word	0x00000bb0


	//   ....[16]....
        /*006c*/ 	.word	0x00000cc0


	//   ....[17]....
        /*0070*/ 	.word	0x00000d50


	//   ....[18]....
        /*0074*/ 	.word	0x00000e00


	//   ....[19]....
        /*0078*/ 	.word	0x00000e90


	//   ....[20]....
        /*007c*/ 	.word	0x00000f60


	//   ....[21]....
        /*0080*/ 	.word	0x00000ff0


	//   ....[22]....
        /*0084*/ 	.word	0x000010a0


	//   ....[23]....
        /*0088*/ 	.word	0x00001130


	//   ....[24]....
        /*008c*/ 	.word	0x00001220


	//   ....[25]....
        /*0090*/ 	.word	0x000012b0


	//   ....[26]....
        /*0094*/ 	.word	0x00001360


	//   ....[27]....
        /*0098*/ 	.word	0x000013f0


	//   ....[28]....
        /*009c*/ 	.word	0x000014c0


	//   ....[29]....
        /*00a0*/ 	.word	0x00001550


	//   ....[30]....
        /*00a4*/ 	.word	0x00001600


	//   ....[31]....
        /*00a8*/ 	.word	0x00001690


	//----- nvinfo : EIATTR_CRS_STACK_SIZE
	.align		4
.L_38:
        /*00ac*/ 	.byte	0x04, 0x1e
        /*00ae*/ 	.short	(.L_40 - .L_39)
.L_39:
        /*00b0*/ 	.word	0x00000000


	//----- nvinfo : EIATTR_CBANK_PARAM_SIZE
	.align		4
.L_40:
        /*00b4*/ 	.byte	0x03, 0x19
        /*00b6*/ 	.short	0x0008


	//----- nvinfo : EIATTR_PARAM_CBANK
	.align		4
        /*00b8*/ 	.byte	0x04, 0x0a
        /*00ba*/ 	.short	(.L_42 - .L_41)
	.align		4
.L_41:
        /*00bc*/ 	.word	index@(.nv.constant0._Z3incP4Node)
        /*00c0*/ 	.short	0x0380
        /*00c2*/ 	.short	0x0008


	//----- nvinfo : EIATTR_SW_WAR
	.align		4
.L_42:
        /*00c4*/ 	.byte	0x04, 0x36
        /*00c6*/ 	.short	(.L_44 - .L_43)
.L_43:
        /*00c8*/ 	.word	0x00000008
.L_44:


//--------------------- .nv.callgraph             --------------------------
	.section	.nv.callgraph,"",@"SHT_CUDA_CALLGRAPH"
	.align	4
	.sectionentsize	8
	.align		4
        /*0000*/ 	.word	0x00000000
	.align		4
        /*0004*/ 	.word	0xffffffff
	.align		4
        /*0008*/ 	.word	index@(_Z5electPx)
	.align		4
        /*000c*/ 	.word	index@(vprintf)
	.align		4
        /*0010*/ 	.word	0x00000000
	.align		4
        /*0014*/ 	.word	0xfffffffe
	.align		4
        /*0018*/ 	.word	0x00000000
	.align		4
        /*001c*/ 	.word	0xfffffffd
	.align		4
        /*0020*/ 	.word	0x00000000
	.align		4
        /*0024*/ 	.word	0xfffffffc


//--------------------- .nv.constant4             --------------------------
	.section	.nv.constant4,"a",@progbits
	.align	8
	.align		8
.nv.constant4:
        /*0000*/ 	.dword	vprintf
	.align		8
        /*0008*/ 	.dword	$str


//--------------------- .text._Z5electPx          --------------------------
	.section	.text._Z5electPx,"ax",@progbits
	.align	128
        .global         _Z5electPx
        .type           _Z5electPx,@function
        .size           _Z5electPx,(.L_x_98 - _Z5electPx)
        .other          _Z5electPx,@"STO_CUDA_ENTRY STV_DEFAULT"
_Z5electPx:
.text._Z5electPx:
[----:B------:R-:W0:Y:S01]  /*0000*/  LDC R1, c[0x0][0x37c] ;  /* 0x0000df00ff017b82 */ /* 0x000e220000000800 */
[----:B------:R-:W1:Y:S01]  /*0010*/  S2R R0, SR_TID.X ;  /* 0x0000000000007919 */ /* 0x000e620000002100 */
[----:B------:R-:W2:Y:S06]  /*0020*/  LDCU UR6, c[0x0][0x2fc] ;  /* 0x00005f80ff0677ac */ /* 0x000eac0008000800 */
[----:B------:R-:W1:Y:S01]  /*0030*/  S2UR UR7, SR_CTAID.X ;  /* 0x00000000000779c3 */ /* 0x000e620000002500 */
[----:B0-----:R-:W-:Y:S01]  /*0040*/  VIADD R1, R1, 0xfffffff8 ;  /* 0xfffffff801017836 */ /* 0x001fe20000000000 */
[----:B------:R-:W0:Y:S06]  /*0050*/  LDCU.64 UR4, c[0x0][0x358] ;  /* 0x00006b00ff0477ac */ /* 0x000e2c0008000a00 */
[----:B------:R-:W1:Y:S08]  /*0060*/  LDC R5, c[0x0][0x360] ;  /* 0x0000d800ff057b82 */ /* 0x000e700000000800 */
[----:B------:R-:W3:Y:S01]  /*0070*/  LDC.64 R2, c[0x0][0x380] ;  /* 0x0000e000ff027b82 */ /* 0x000ee20000000a00 */
[----:B-1----:R-:W-:-:S04]  /*0080*/  IMAD R5, R5, UR7, R0 ;  /* 0x0000000705057c24 */ /* 0x002fc8000f8e0200 */
[----:B---3--:R-:W-:-:S06]  /*0090*/  IMAD.WIDE.U32 R2, R5, 0x8, R2 ;  /* 0x0000000805027825 */ /* 0x008fcc00078e0002 */
[----:B0-----:R-:W3:Y:S01]  /*00a0*/  LDG.E.64 R2, desc[UR4][R2.64] ;  /* 0x0000000402027981 */ /* 0x001ee2000c1e1b00 */
[----:B------:R-:W-:Y:S01]  /*00b0*/  LOP3.LUT R4, R0, 0x1f, RZ, 0xc0, !PT ;  /* 0x0000001f00047812 */ /* 0x000fe200078ec0ff */
[----:B------:R-:W0:Y:S03]  /*00c0*/  LDCU UR4, c[0x0][0x2f8] ;  /* 0x00005f00ff0477ac */ /* 0x000e260008000800 */
[----:B------:R-:W-:Y:S01]  /*00d0*/  ISETP.GE.U32.AND P2, PT, R4, 0x1e, PT ;  /* 0x0000001e0400780c */ /* 0x000fe20003f46070 */
[----:B---3--:R-:W1:Y:S04]  /*00e0*/  SHFL.DOWN PT, R7, R2, 0x1, 0x1f ;  /* 0x08201f0002077f89 */ /* 0x008e6800000e0000 */
[----:B------:R-:W3:Y:S04]  /*00f0*/  SHFL.DOWN PT, R5, R3, 0x1, 0x1f ;  /* 0x08201f0003057f89 */ /* 0x000ee800000e0000 */
[----:B------:R-:W4:Y:S04]  /*0100*/  SHFL.DOWN PT, R11, R2, 0x2, 0x1f ;  /* 0x08401f00020b7f89 */ /* 0x000f2800000e0000 */
[----:B------:R-:W5:Y:S04]  /*0110*/  SHFL.DOWN PT, R9, R3, 0x2, 0x1f ;  /* 0x08401f0003097f89 */ /* 0x000f6800000e0000 */
[----:B------:R-:W2:Y:S04]  /*0120*/  SHFL.DOWN PT, R15, R2, 0x3, 0x1f ;  /* 0x08601f00020f7f89 */ /* 0x000ea800000e0000 */
[----:B------:R-:W0:Y:S01]  /*0130*/  SHFL.DOWN PT, R13, R3, 0x3, 0x1f ;  /* 0x08601f00030d7f89 */ /* 0x000e2200000e0000 */
[----:B-1----:R-:W-:-:S03]  /*0140*/  ISETP.NE.U32.AND P0, PT, R2, R7, PT ;  /* 0x000000070200720c */ /* 0x002fc60003f05070 */
[----:B------:R-:W1:Y:S01]  /*0150*/  SHFL.DOWN PT, R17, R2, 0x4, 0x1f ;  /* 0x08801f0002117f89 */ /* 0x000e6200000e0000 */
[----:B---3--:R-:W-:-:S03]  /*0160*/  ISETP.NE.AND.EX P0, PT, R3, R5, PT, P0 ;  /* 0x000000050300720c */ /* 0x008fc60003f05300 */
[----:B------:R-:W3:Y:S01]  /*0170*/  SHFL.DOWN PT, R7, R3, 0x4, 0x1f ;  /* 0x08801f0003077f89 */ /* 0x000ee200000e0000 */
[----:B----4-:R-:W-:Y:S02]  /*0180*/  ISETP.EQ.U32.AND P1, PT, R2, R11, PT ;  /* 0x0000000b0200720c */ /* 0x010fe40003f22070 */
[----:B------:R-:W-:Y:S01]  /*0190*/  ISETP.NE.AND P0, PT, R4, 0x1f, !P0 ;  /* 0x0000001f0400780c */ /* 0x000fe20004705270 */
[----:B------:R-:W4:Y:S03]  /*01a0*/  SHFL.DOWN PT, R11, R2, 0x5, 0x1f ;  /* 0x08a01f00020b7f89 */ /* 0x000f2600000e0000 */
[----:B-----5:R-:W-:Y:S02]  /*01b0*/  ISETP.EQ.OR.EX P1, PT, R3, R9, P0, P1 ;  /* 0x000000090300720c */ /* 0x020fe40000722710 */
[----:B--2---:R-:W-:Y:S01]  /*01c0*/  ISETP.NE.U32.AND P3, PT, R2, R15, PT ;  /* 0x0000000f0200720c */ /* 0x004fe20003f65070 */
[----:B------:R-:W2:Y:S01]  /*01d0*/  SHFL.DOWN PT, R9, R3, 0x5, 0x1f ;  /* 0x08a01f0003097f89 */ /* 0x000ea200000e0000 */
[----:B------:R-:W-:-:S02]  /*01e0*/  SEL R5, RZ, 0xffffffff, !P1 ;  /* 0xffffffffff057807 */ /* 0x000fc40004800000 */
[----:B------:R-:W-:Y:S01]  /*01f0*/  ISETP.GE.U32.AND P1, PT, R4, 0x1d, PT ;  /* 0x0000001d0400780c */ /* 0x000fe20003f26070 */
[----:B------:R-:W-:Y:S01]  /*0200*/  SHFL.DOWN PT, R15, R2, 0x8, 0x1f ;  /* 0x09001f00020f7f89 */ /* 0x000fe200000e0000 */
[----:B------:R-:W-:Y:S02]  /*0210*/  @P2 SEL R5, RZ, 0xffffffff, !P0 ;  /* 0xffffffffff052807 */ /* 0x000fe40004000000 */
[----:B0-----:R-:W-:Y:S02]  /*0220*/  ISETP.NE.AND.EX P0, PT, R3, R13, PT, P3 ;  /* 0x0000000d0300720c */ /* 0x001fe40003f05330 */
[----:B------:R-:W-:Y:S01]  /*0230*/  LOP3.LUT R6, R5, 0x1, RZ, 0xc0, !PT ;  /* 0x0000000105067812 */ /* 0x000fe200078ec0ff */
[----:B------:R-:W0:Y:S01]  /*0240*/  SHFL.DOWN PT, R13, R2, 0x6, 0x1f ;  /* 0x08c01f00020d7f89 */ /* 0x000e2200000e0000 */
[----:B-1----:R-:W-:Y:S02]  /*0250*/  ISETP.NE.U32.AND P3, PT, R2, R17, PT ;  /* 0x000000110200720c */ /* 0x002fe40003f65070 */
[----:B------:R-:W-:Y:S01]  /*0260*/  ISETP.EQ.U32.OR P0, PT, R6, 0x1, !P0 ;  /* 0x000000010600780c */ /* 0x000fe20004702470 */
[----:B------:R-:W-:Y:S01]  /*0270*/  SHFL.DOWN PT, R17, R2, 0x9, 0x1f ;  /* 0x09201f0002117f89 */ /* 0x000fe200000e0000 */
[----:B------:R-:W-:-:S02]  /*0280*/  ISETP.GE.U32.AND P2, PT, R4, 0x1c, PT ;  /* 0x0000001c0400780c */ /* 0x000fc40003f46070 */
[----:B------:R-:W-:Y:S02]  /*0290*/  @!P1 SEL R5, RZ, 0xffffffff, !P0 ;  /* 0xffffffffff059807 */ /* 0x000fe40004000000 */
[----:B---3--:R-:W-:Y:S02]  /*02a0*/  ISETP.NE.AND.EX P0, PT, R3, R7, PT, P3 ;  /* 0x000000070300720c */ /* 0x008fe40003f05330 */
[----:B------:R-:W1:Y:S01]  /*02b0*/  SHFL.DOWN PT, R7, R3, 0x6, 0x1f ;  /* 0x08c01f0003077f89 */ /* 0x000e6200000e0000 */
[----:B------:R-:W-:Y:S02]  /*02c0*/  LOP3.LUT R6, R5, 0x1, RZ, 0xc0, !PT ;  /* 0x0000000105067812 */ /* 0x000fe400078ec0ff */
[----:B----4-:R-:W-:Y:S02]  /*02d0*/  ISETP.NE.U32.AND P3, PT, R2, R11, PT ;  /* 0x0000000b0200720c */ /* 0x010fe40003f65070 */
[----:B------:R-:W-:Y:S01]  /*02e0*/  ISETP.EQ.U32.OR P0, PT, R6, 0x1, !P0 ;  /* 0x000000010600780c */ /* 0x000fe20004702470 */
[----:B------:R-:W3:Y:S01]  /*02f0*/  SHFL.DOWN PT, R11, R2, 0x7, 0x1f ;  /* 0x08e01f00020b7f89 */ /* 0x000ee200000e0000 */
[----:B------:R-:W-:-:S02]  /*0300*/  ISETP.GE.U32.AND P1, PT, R4, 0x1b, PT ;  /* 0x0000001b0400780c */ /* 0x000fc40003f26070 */
[----:B------:R-:W-:Y:S02]  /*0310*/  @!P2 SEL R5, RZ, 0xffffffff, !P0 ;  /* 0xffffffffff05a807 */ /* 0x000fe40004000000 */
[----:B--2---:R-:W-:Y:S02]  /*0320*/  ISETP.NE.AND.EX P0, PT, R3, R9, PT, P3 ;  /* 0x000000090300720c */ /* 0x004fe40003f05330 */
[----:B------:R-:W2:Y:S01]  /*0330*/  SHFL.DOWN PT, R9, R3, 0x7, 0x1f ;  /* 0x08e01f0003097f89 */ /* 0x000ea200000e0000 */
[----:B------:R-:W-:Y:S02]  /*0340*/  LOP3.LUT R6, R5, 0x1, RZ, 0xc0, !PT ;  /* 0x0000000105067812 */ /* 0x000fe400078ec0ff */
[----:B------:R-:W-:Y:S02]  /*0350*/  ISETP.GE.U32.AND P2, PT, R4, 0x1a, PT ;  /* 0x0000001a0400780c */ /* 0x000fe40003f46070 */
[----:B------:R-:W-:Y:S02]  /*0360*/  ISETP.EQ.U32.OR P0, PT, R6, 0x1, !P0 ;  /* 0x000000010600780c */ /* 0x000fe40004702470 */
[----:B0-----:R-:W-:-:S02]  /*0370*/  ISETP.NE.U32.AND P3, PT, R2, R13, PT ;  /* 0x0000000d0200720c */ /* 0x001fc40003f65070 */
[----:B------:R-:W-:Y:S01]  /*0380*/  @!P1 SEL R5, RZ, 0xffffffff, !P0 ;  /* 0xffffffffff059807 */ /* 0x000fe20004000000 */
[----:B------:R-:W0:Y:S01]  /*0390*/  SHFL.DOWN PT, R13, R3, 0x8, 0x1f ;  /* 0x09001f00030d7f89 */ /* 0x000e2200000e0000 */
[----:B-1----:R-:W-:Y:S02]  /*03a0*/  ISETP.NE.AND.EX P0, PT, R3, R7, PT, P3 ;  /* 0x000000070300720c */ /* 0x002fe40003f05330 */
[----:B------:R-:W-:Y:S01]  /*03b0*/  LOP3.LUT R6, R5, 0x1, RZ, 0xc0, !PT ;  /* 0x0000000105067812 */ /* 0x000fe200078ec0ff */
[----:B------:R-:W1:Y:S01]  /*03c0*/  SHFL.DOWN PT, R7, R3, 0x9, 0x1f ;  /* 0x09201f0003077f89 */ /* 0x000e6200000e0000 */
[----:B------:R-:W-:Y:S02]  /*03d0*/  ISETP.GE.U32.AND P1, PT, R4, 0x19, PT ;  /* 0x000000190400780c */ /* 0x000fe40003f26070 */
[----:B------:R-:W-:Y:S02]  /*03e0*/  ISETP.EQ.U32.OR P0, PT, R6, 0x1, !P0 ;  /* 0x000000010600780c */ /* 0x000fe40004702470 */
[----:B---3--:R-:W-:-:S02]  /*03f0*/  ISETP.NE.U32.AND P3, PT, R2, R11, PT ;  /* 0x0000000b0200720c */ /* 0x008fc40003f65070 */
[----:B------:R-:W-:Y:S01]  /*0400*/  @!P2 SEL R5, RZ, 0xffffffff, !P0 ;  /* 0xffffffffff05a807 */ /* 0x000fe20004000000 */
[----:B------:R-:W3:Y:S01]  /*0410*/  SHFL.DOWN PT, R11, R2, 0xa, 0x1f ;  /* 0x09401f00020b7f89 */ /* 0x000ee200000e0000 */
[----:B------:R-:W-:Y:S02]  /*0420*/  ISETP.GE.U32.AND P2, PT, R4, 0x18, PT ;  /* 0x000000180400780c */ /* 0x000fe40003f46070 */
[----:B--2---:R-:W-:Y:S02]  /*0430*/  ISETP.NE.AND.EX P0, PT, R3, R9, PT, P3 ;  /* 0x000000090300720c */ /* 0x004fe40003f05330 */
[----:B------:R-:W-:Y:S01]  /*0440*/  LOP3.LUT R6, R5, 0x1, RZ, 0xc0, !PT ;  /* 0x0000000105067812 */ /* 0x000fe200078ec0ff */
[----:B------:R-:W2:Y:S01]  /*0450*/  SHFL.DOWN PT, R9, R3, 0xa, 0x1f ;  /* 0x09401f0003097f89 */ /* 0x000ea200000e0000 */
[----:B------:R-:W-:Y:S02]  /*0460*/  ISETP.NE.U32.AND P3, PT, R2, R15, PT ;  /* 0x0000000f0200720c */ /* 0x000fe40003f65070 */
[----:B------:R-:W-:Y:S01]  /*0470*/  ISETP.EQ.U32.OR P0, PT, R6, 0x1, !P0 ;  /* 0x000000010600780c */ /* 0x000fe20004702470 */
[----:B------:R-:W-:Y:S03]  /*0480*/  SHFL.DOWN PT, R15, R2, 0xc, 0x1f ;  /* 0x09801f00020f7f89 */ /* 0x000fe600000e0000 */
[----:B------:R-:W-:-:S02]  /*0490*/  @!P1 SEL R5, RZ, 0xffffffff, !P0 ;  /* 0xffffffffff059807 */ /* 0x000fc40004000000 */
[----:B0-----:R-:W-:Y:S02]  /*04a0*/  ISETP.NE.AND.EX P0, PT, R3, R13, PT, P3 ;  /* 0x0000000d0300720c */ /* 0x001fe40003f05330 */
[----:B------:R-:W-:Y:S01]  /*04b0*/  LOP3.LUT R6, R5, 0x1, RZ, 0xc0, !PT ;  /* 0x0000000105067812 */ /* 0x000fe200078ec0ff */
[----:B------:R-:W0:Y:S01]  /*04c0*/  SHFL.DOWN PT, R13, R2, 0xb, 0x1f ;  /* 0x09601f00020d7f89 */ /* 0x000e2200000e0000 */
[----:B------:R-:W-:Y:S02]  /*04d0*/  ISETP.NE.U32.AND P3, PT, R2, R17, PT ;  /* 0x000000110200720c */ /* 0x000fe40003f65070 */
[----:B------:R-:W-:Y:S01]  /*04e0*/  ISETP.EQ.U32.OR P0, PT, R6, 0x1, !P0 ;  /* 0x000000010600780c */ /* 0x000fe20004702470 */
[----:B------:R-:W-:Y:S01]  /*04f0*/  SHFL.DOWN PT, R17, R2, 0xd, 0x1f ;  /* 0x09a01f0002117f89 */ /* 0x000fe200000e0000 */
[----:B------:R-:W-:Y:S02]  /*0500*/  ISETP.GE.U32.AND P1, PT, R4, 0x17, PT ;  /* 0x000000170400780c */ /* 0x000fe40003f26070 */
[----:B------:R-:W-:-:S02]  /*0510*/  @!P2 SEL R5, RZ, 0xffffffff, !P0 ;  /* 0xffffffffff05a807 */ /* 0x000fc40004000000 */
[----:B-1----:R-:W-:Y:S02]  /*0520*/  ISETP.NE.AND.EX P0, PT, R3, R7, PT, P3 ;  /* 0x000000070300720c */ /* 0x002fe40003f05330 */
[----:B------:R-:W1:Y:S01]  /*0530*/  SHFL.DOWN PT, R7, R3, 0xb, 0x1f ;  /* 0x09601f0003077f89 */ /* 0x000e6200000e0000 */
[----:B------:R-:W-:Y:S02]  /*0540*/  LOP3.LUT R6, R5, 0x1, RZ, 0xc0, !PT ;  /* 0x0000000105067812 */ /* 0x000fe400078ec0ff */
[----:B------:R-:W-:Y:S02]  /*0550*/  ISETP.GE.U32.AND P2, PT, R4, 0x16, PT ;  /* 0x000000160400780c */ /* 0x000fe40003f46070 */
[----:B------:R-:W-:Y:S02]  /*0560*/  ISETP.EQ.U32.OR P0, PT, R6, 0x1, !P0 ;  /* 0x000000010600780c */ /* 0x000fe40004702470 */
[----:B---3--:R-:W-:Y:S02]  /*0570*/  ISETP.NE.U32.AND P3, PT, R2, R11, PT ;  /* 0x0000000b0200720c */ /* 0x008fe40003f65070 */
[----:B------:R-:W-:Y:S01]  /*0580*/  @!P1 SEL R5, RZ, 0xffffffff, !P0 ;  /* 0xffffffffff059807 */ /* 0x000fe20004000000 */
[----:B------:R-:W3:Y:S01]  /*0590*/  SHFL.DOWN PT, R11, R3, 0xc, 0x1f ;  /* 0x09801f00030b7f89 */ /* 0x000ee200000e0000 */
[----:B--2---:R-:W-:-:S02]  /*05a0*/  ISETP.NE.AND.EX P0, PT, R3, R9, PT, P3 ;  /* 0x000000090300720c */ /* 0x004fc40003f05330 */
[----:B------:R-:W-:Y:S01]  /*05b0*/  LOP3.LUT R6, R5, 0x1, RZ, 0xc0, !PT ;  /* 0x0000000105067812 */ /* 0x000fe200078ec0ff */
[----:B------:R-:W2:Y:S01]  /*05c0*/  SHFL.DOWN PT, R9, R3, 0xd, 0x1f ;  /* 0x09a01f0003097f89 */ /* 0x000ea200000e0000 */
[----:B------:R-:W-:Y:S02]  /*05d0*/  ISETP.GE.U32.AND P1, PT, R4, 0x15, PT ;  /* 0x000000150400780c */ /* 0x000fe40003f26070 */
[----:B------:R-:W-:Y:S02]  /*05e0*/  ISETP.EQ.U32.OR P0, PT, R6, 0x1, !P0 ;  /* 0x000000010600780c */ /* 0x000fe40004702470 */
[----:B0-----:R-:W-:Y:S02]  /*05f0*/  ISETP.NE.U32.AND P3, PT, R2, R13, PT ;  /* 0x0000000d0200720c */ /* 0x001fe40003f65070 */
[----:B------:R-:W-:Y:S01]  /*0600*/  @!P2 SEL R5, RZ, 0xffffffff, !P0 ;  /* 0xffffffffff05a807 */ /* 0x000fe20004000000 */
[----:B------:R-:W0:Y:S01]  /*0610*/  SHFL.DOWN PT, R13, R2, 0xe, 0x1f ;  /* 0x09c01f00020d7f89 */ /* 0x000e2200000e0000 */
[----:B------:R-:W-:-:S02]  /*0620*/  ISETP.GE.U32.AND P2, PT, R4, 0x14, PT ;  /* 0x000000140400780c */ /* 0x000fc40003f46070 */
[----:B-1----:R-:W-:Y:S02]  /*0630*/  ISETP.NE.AND.EX P0, PT, R3, R7, PT, P3 ;  /* 0x000000070300720c */ /* 0x002fe40003f05330 */
[----:B------:R-:W-:Y:S01]  /*0640*/  LOP3.LUT R6, R5, 0x1, RZ, 0xc0, !PT ;  /* 0x0000000105067812 */ /* 0x000fe200078ec0ff */
[----:B------:R-:W1:Y:S01]  /*0650*/  SHFL.DOWN PT, R7, R3, 0xe, 0x1f ;  /* 0x09c01f0003077f89 */ /* 0x000e6200000e0000 */
[----:B------:R-:W-:Y:S02]  /*0660*/  ISETP.NE.U32.AND P3, PT, R2, R15, PT ;  /* 0x0000000f0200720c */ /* 0x000fe40003f65070 */
[----:B------:R-:W-:Y:S01]  /*0670*/  ISETP.EQ.U32.OR P0, PT, R6, 0x1, !P0 ;  /* 0x000000010600780c */ /* 0x000fe20004702470 */
[----:B------:R-:W-:Y:S03]  /*0680*/  SHFL.DOWN PT, R15, R2, 0x10, 0x1f ;  /* 0x0a001f00020f7f89 */ /* 0x000fe600000e0000 */
[----:B------:R-:W-:-:S02]  /*0690*/  @!P1 SEL R5, RZ, 0xffffffff, !P0 ;  /* 0xffffffffff059807 */ /* 0x000fc40004000000 */
[----:B---3--:R-:W-:Y:S02]  /*06a0*/  ISETP.NE.AND.EX P0, PT, R3, R11, PT, P3 ;  /* 0x0000000b0300720c */ /* 0x008fe40003f05330 */
[----:B------:R-:W-:Y:S01]  /*06b0*/  LOP3.LUT R6, R5, 0x1, RZ, 0xc0, !PT ;  /* 0x0000000105067812 */ /* 0x000fe200078ec0ff */
[----:B------:R-:W3:Y:S01]  /*06c0*/  SHFL.DOWN PT, R11, R2, 0xf, 0x1f ;  /* 0x09e01f00020b7f89 */ /* 0x000ee200000e0000 */
[----:B------:R-:W-:Y:S02]  /*06d0*/  ISETP.NE.U32.AND P3, PT, R2, R17, PT ;  /* 0x000000110200720c */ /* 0x000fe40003f65070 */
[----:B------:R-:W-:Y:S01]  /*06e0*/  ISETP.EQ.U32.OR P0, PT, R6, 0x1, !P0 ;  /* 0x000000010600780c */ /* 0x000fe20004702470 */
[----:B------:R-:W-:Y:S01]  /*06f0*/  SHFL.DOWN PT, R17, R2, 0x11, 0x1f ;  /* 0x0a201f0002117f89 */ /* 0x000fe200000e0000 */
[----:B------:R-:W-:Y:S02]  /*0700*/  ISETP.GE.U32.AND P1, PT, R4, 0x13, PT ;  /* 0x000000130400780c */ /* 0x000fe40003f26070 */
[----:B------:R-:W-:-:S02]  /*0710*/  @!P2 SEL R5, RZ, 0xffffffff, !P0 ;  /* 0xffffffffff05a807 */ /* 0x000fc40004000000 */
[----:B--2---:R-:W-:Y:S02]  /*0720*/  ISETP.NE.AND.EX P0, PT, R3, R9, PT, P3 ;  /* 0x000000090300720c */ /* 0x004fe40003f05330 */
[----:B------:R-:W2:Y:S01]  /*0730*/  SHFL.DOWN PT, R9, R3, 0xf, 0x1f ;  /* 0x09e01f0003097f89 */ /* 0x000ea200000e0000 */
[----:B------:R-:W-:Y:S02]  /*0740*/  LOP3.LUT R6, R5, 0x1, RZ, 0xc0, !PT ;  /* 0x0000000105067812 */ /* 0x000fe400078ec0ff */
[----:B------:R-:W-:Y:S02]  /*0750*/  ISETP.GE.U32.AND P2, PT, R4, 0x12, PT ;  /* 0x000000120400780c */ /* 0x000fe40003f46070 */
[----:B------:R-:W-:Y:S02]  /*0760*/  ISETP.EQ.U32.OR P0, PT, R6, 0x1, !P0 ;  /* 0x000000010600780c */ /* 0x000fe40004702470 */
[----:B0-----:R-:W-:Y:S02]  /*0770*/  ISETP.NE.U32.AND P3, PT, R2, R13, PT ;  /* 0x0000000d0200720c */ /* 0x001fe40003f65070 */
[----:B------:R-:W-:Y:S01]  /*0780*/  @!P1 SEL R5, RZ, 0xffffffff, !P0 ;  /* 0xffffffffff059807 */ /* 0x000fe20004000000 */
[----:B------:R-:W0:Y:S01]  /*0790*/  SHFL.DOWN PT, R13, R3, 0x10, 0x1f ;  /* 0x0a001f00030d7f89 */ /* 0x000e2200000e0000 */
[----:B-1----:R-:W-:-:S02]  /*07a0*/  ISETP.NE.AND.EX P0, PT, R3, R7, PT, P3 ;  /* 0x000000070300720c */ /* 0x002fc40003f05330 */
[----:B------:R-:W-:Y:S01]  /*07b0*/  LOP3.LUT R6, R5, 0x1, RZ, 0xc0, !PT ;  /* 0x0000000105067812 */ /* 0x000fe200078ec0ff */
[----:B------:R-:W1:Y:S01]  /*07c0*/  SHFL.DOWN PT, R7, R3, 0x11, 0x1f ;  /* 0x0a201f0003077f89 */ /* 0x000e6200000e0000 */
[----:B------:R-:W-:Y:S02]  /*07d0*/  ISETP.GE.U32.AND P1, PT, R4, 0x11, PT ;  /* 0x000000110400780c */ /* 0x000fe40003f26070 */
[----:B------:R-:W-:Y:S02]  /*07e0*/  ISETP.EQ.U32.OR P0, PT, R6, 0x1, !P0 ;  /* 0x000000010600780c */ /* 0x000fe40004702470 */
[----:B---3--:R-:W-:Y:S02]  /*07f0*/  ISETP.NE.U32.AND P3, PT, R2, R11, PT ;  /* 0x0000000b0200720c */ /* 0x008fe40003f65070 */
[----:B------:R-:W-:Y:S01]  /*0800*/  @!P2 SEL R5, RZ, 0xffffffff, !P0 ;  /* 0xffffffffff05a807 */ /* 0x000fe20004000000 */
[----:B------:R-:W3:Y:S01]  /*0810*/  SHFL.DOWN PT, R11, R2, 0x12, 0x1f ;  /* 0x0a401f00020b7f89 */ /* 0x000ee200000e0000 */
[----:B------:R-:W-:-:S02]  /*0820*/  ISETP.GE.U32.AND P2, PT, R4, 0x10, PT ;  /* 0x000000100400780c */ /* 0x000fc40003f46070 */
        /* <DEDUP_REMOVED lines=100> */
[----:B------:R-:W-:-:S04]  /*0e70*/  ISETP.EQ.U32.OR P0, PT, R6, 0x1, !P0 ;  /* 0x000000010600780c */ /* 0x000fc80004702470 */
[----:B------:R-:W-:Y:S02]  /*0e80*/  @!P1 SEL R5, RZ, 0xffffffff, !P0 ;  /* 0xffffffffff059807 */ /* 0x000fe40004000000 */
[----:B---3--:R-:W-:Y:S02]  /*0e90*/  ISETP.NE.AND.EX P0, PT, R3, R11, PT, P3 ;  /* 0x0000000b0300720c */ /* 0x008fe40003f05330 */
[----:B------:R-:W-:Y:S01]  /*0ea0*/  LOP3.LUT R6, R5, 0x1, RZ, 0xc0, !PT ;  /* 0x0000000105067812 */ /* 0x000fe200078ec0ff */
[----:B------:R-:W3:Y:S01]  /*0eb0*/  SHFL.DOWN PT, R11, R2, 0x1f, 0x1f ;  /* 0x0be01f00020b7f89 */ /* 0x000ee200000e0000 */
[----:B------:R-:W-:Y:S02]  /*0ec0*/  ISETP.NE.U32.AND P3, PT, R2, R17, PT ;  /* 0x000000110200720c */ /* 0x000fe40003f65070 */
[----:B------:R-:W-:Y:S02]  /*0ed0*/  ISETP.EQ.U32.OR P0, PT, R6, 0x1, !P0 ;  /* 0x000000010600780c */ /* 0x000fe40004702470 */
        /* <DEDUP_REMOVED lines=8> */
[----:B------:R-:W-:Y:S02]  /*0f60*/  @!P1 SEL R5, RZ, 0xffffffff, !P0 ;  /* 0xffffffffff059807 */ /* 0x000fe40004000000 */
[----:B-1----:R-:W-:Y:S02]  /*0f70*/  ISETP.NE.AND.EX P0, PT, R3, R7, PT, P3 ;  /* 0x000000070300720c */ /* 0x002fe40003f05330 */
[----:B------:R-:W-:Y:S02]  /*0f80*/  LOP3.LUT R4, R5, 0x1, RZ, 0xc0, !PT ;  /* 0x0000000105047812 */ /* 0x000fe400078ec0ff */
[----:B------:R-:W-:Y:S02]  /*0f90*/  LOP3.LUT P1, RZ, R0, 0x1f, RZ, 0xc0, !PT ;  /* 0x0000001f00ff7812 */ /* 0x000fe4000782c0ff */
[----:B------:R-:W-:Y:S02]  /*0fa0*/  ISETP.EQ.U32.OR P0, PT, R4, 0x1, !P0 ;  /* 0x000000010400780c */ /* 0x000fe40004702470 */
[----:B---3--:R-:W-:-:S02]  /*0fb0*/  ISETP.NE.U32.AND P3, PT, R2, R11, PT ;  /* 0x0000000b0200720c */ /* 0x008fc40003f65070 */
[----:B------:R-:W-:Y:S02]  /*0fc0*/  @!P2 SEL R5, RZ, 0xffffffff, !P0 ;  /* 0xffffffffff05a807 */ /* 0x000fe40004000000 */
[----:B--2---:R-:W-:Y:S02]  /*0fd0*/  ISETP.NE.AND.EX P0, PT, R3, R9, PT, P3 ;  /* 0x000000090300720c */ /* 0x004fe40003f05330 */
[----:B------:R-:W-:-:S04]  /*0fe0*/  LOP3.LUT R0, R5, 0x1, RZ, 0xc0, !PT ;  /* 0x0000000105007812 */ /* 0x000fc800078ec0ff */
[----:B------:R-:W-:-:S04]  /*0ff0*/  ISETP.EQ.U32.OR P0, PT, R0, 0x1, !P0 ;  /* 0x000000010000780c */ /* 0x000fc80004702470 */
[----:B------:R-:W-:Y:S02]  /*1000*/  @!P1 SEL R5, RZ, 0xffffffff, !P0 ;  /* 0xffffffffff059807 */ /* 0x000fe40004000000 */
[----:B------:R-:W-:Y:S02]  /*1010*/  IADD3 R6, P1, PT, R1, UR4, RZ ;  /* 0x0000000401067c10 */ /* 0x000fe4000ff3e0ff */
[----:B------:R-:W-:-:S03]  /*1020*/  LOP3.LUT R5, R5, 0x1, RZ, 0xc0, !PT ;  /* 0x0000000105057812 */ /* 0x000fc600078ec0ff */
[----:B------:R-:W-:Y:S01]  /*1030*/  IMAD.X R7, RZ, RZ, UR6, P1 ;  /* 0x00000006ff077e24 */ /* 0x000fe200088e06ff */
[----:B------:R-:W-:-:S13]  /*1040*/  ISETP.NE.U32.AND P0, PT, R5, 0x1, PT ;  /* 0x000000010500780c */ /* 0x000fda0003f05070 */
[----:B------:R-:W-:Y:S05]  /*1050*/  @!P0 EXIT ;  /* 0x000000000000894d */ /* 0x000fea0003800000 */
[----:B------:R-:W-:Y:S01]  /*1060*/  MOV R0, 0x0 ;  /* 0x0000000000007802 */ /* 0x000fe20000000f00 */
[----:B------:R0:W-:Y:S01]  /*1070*/  STL.64 [R1], R2 ;  /* 0x0000000201007387 */ /* 0x0001e20000100a00 */
[----:B------:R-:W1:Y:S02]  /*1080*/  LDCU.64 UR4, c[0x4][0x8] ;  /* 0x01000100ff0477ac */ /* 0x000e640008000a00 */
[----:B------:R0:W2:Y:S01]  /*1090*/  LDC.64 R8, c[0x4][R0] ;  /* 0x0100000000087b82 */ /* 0x0000a20000000a00 */
[----:B-1----:R-:W-:Y:S02]  /*10a0*/  IMAD.U32 R4, RZ, RZ, UR4 ;  /* 0x00000004ff047e24 */ /* 0x002fe4000f8e00ff */
[----:B0-----:R-:W-:-:S07]  /*10b0*/  IMAD.U32 R5, RZ, RZ, UR5 ;  /* 0x00000005ff057e24 */ /* 0x001fce000f8e00ff */
[----:B------:R-:W-:-:S07]  /*10c0*/  LEPC R20, `(.L_x_0) ;  /* 0x000000001014794e */ /* 0x000fce0000000000 */
[----:B--2---:R-:W-:Y:S05]  /*10d0*/  CALL.ABS.NOINC R8 ;  /* 0x0000000008007343 */ /* 0x004fea0003c00000 */
.L_x_0:
[----:B------:R-:W-:Y:S05]  /*10e0*/  EXIT ;  /* 0x000000000000794d */ /* 0x000fea0003800000 */
.L_x_1:
[----:B------:R-:W-:-:S00]  /*10f0*/  BRA `(.L_x_1) ;  /* 0xfffffffc00fc7947 */ /* 0x000fc0000383ffff */
[----:B------:R-:W-:-:S00]  /*1100*/  NOP ;  /* 0x0000000000007918 */ /* 0x000fc00000000000 */
[----:B------:R-:W-:-:S00]  /*1110*/  NOP ;  /* 0x0000000000007918 */ /* 0x000fc00000000000 */
[----:B------:R-:W-:-:S00]  /*1120*/  NOP ;  /* 0x0000000000007918 */ /* 0x000fc00000000000 */
[----:B------:R-:W-:-:S00]  /*1130*/  NOP ;  /* 0x0000000000007918 */ /* 0x000fc00000000000 */
[----:B------:R-:W-:-:S00]  /*1140*/  NOP ;  /* 0x0000000000007918 */ /* 0x000fc00000000000 */
[----:B------:R-:W-:-:S00]  /*1150*/  NOP ;  /* 0x0000000000007918 */ /* 0x000fc00000000000 */
[----:B------:R-:W-:-:S00]  /*1160*/  NOP ;  /* 0x0000000000007918 */ /* 0x000fc00000000000 */
[----:B------:R-:W-:-:S00]  /*1170*/  NOP ;  /* 0x0000000000007918 */ /* 0x000fc00000000000 */
.L_x_98:


//--------------------- .text._Z3incP4Node        --------------------------
	.section	.text._Z3incP4Node,"ax",@progbits
	.align	128
        .global         _Z3incP4Node
        .type           _Z3incP4Node,@function
        .size           _Z3incP4Node,(.L_x_99 - _Z3incP4Node)
        .other          _Z3incP4Node,@"STO_CUDA_ENTRY STV_DEFAULT"
_Z3incP4Node:
.text._Z3incP4Node:
[----:B------:R-:W-:Y:S01]  /*0000*/  LDC R1, c[0x0][0x37c] ;  /* 0x0000df00ff017b82 */ /* 0x000fe20000000800 */
[----:B------:R-:W0:Y:S07]  /*0010*/  S2R R3, SR_TID.X ;  /* 0x0000000000037919 */ /* 0x000e2e0000002100 */
[----:B------:R-:W0:Y:S01]  /*0020*/  S2UR UR4, SR_CTAID.X ;  /* 0x00000000000479c3 */ /* 0x000e220000002500 */
[----:B------:R-:W1:Y:S07]  /*0030*/  LDCU.64 UR6, c[0x0][0x380] ;  /* 0x00007000ff0677ac */ /* 0x000e6e0008000a00 */
[----:B------:R-:W0:Y:S02]  /*0040*/  LDC R0, c[0x0][0x360] ;  /* 0x0000d800ff007b82 */ /* 0x000e240000000800 */
[----:B0-----:R-:W-:Y:S01]  /*0050*/  IMAD R0, R0, UR4, R3 ;  /* 0x0000000400007c24 */ /* 0x001fe2000f8e0203 */
[----:B------:R-:W0:Y:S03]  /*0060*/  LDCU.64 UR4, c[0x0][0x358] ;  /* 0x00006b00ff0477ac */ /* 0x000e260008000a00 */
[----:B------:R-:W-:-:S05]  /*0070*/  IMAD.SHL.U32 R0, R0, 0x8, RZ ;  /* 0x0000000800007824 */ /* 0x000fca00078e00ff */
[----:B------:R-:W-:Y:S02]  /*0080*/  LOP3.LUT R2, R0, 0x8, RZ, 0xc0, !PT ;  /* 0x0000000800027812 */ /* 0x000fe400078ec0ff */
[----:B------:R-:W-:Y:S02]  /*0090*/  LOP3.LUT R0, R3, 0x1f, RZ, 0xc0, !PT ;  /* 0x0000001f03007812 */ /* 0x000fe400078ec0ff */
[----:B-1----:R-:W-:Y:S02]  /*00a0*/  IADD3 R2, P1, PT, R2, UR6, RZ ;  /* 0x0000000602027c10 */ /* 0x002fe4000ff3e0ff */
[----:B------:R-:W-:-:S03]  /*00b0*/  ISETP.GT.AND P0, PT, R0, 0xf, PT ;  /* 0x0000000f0000780c */ /* 0x000fc60003f04270 */
[----:B------:R-:W-:-:S10]  /*00c0*/  IMAD.X R3, RZ, RZ, UR7, P1 ;  /* 0x00000007ff037e24 */ /* 0x000fd400088e06ff */
[----:B0-----:R-:W-:Y:S05]  /*00d0*/  @P0 BRA `(.L_x_2) ;  /* 0x0000000800b80947 */ /* 0x001fea0003800000 */
[----:B------:R-:W-:-:S13]  /*00e0*/  ISETP.GT.AND P0, PT, R0, 0x7, PT ;  /* 0x000000070000780c */ /* 0x000fda0003f04270 */
[----:B------:R-:W-:Y:S05]  /*00f0*/  @P0 BRA `(.L_x_3) ;  /* 0x0000000400580947 */ /* 0x000fea0003800000 */
[----:B------:R-:W-:-:S13]  /*0100*/  ISETP.GT.AND P0, PT, R0, 0x3, PT ;  /* 0x000000030000780c */ /* 0x000fda0003f04270 */
[----:B------:R-:W-:Y:S05]  /*0110*/  @P0 BRA `(.L_x_4) ;  /* 0x0000000000a80947 */ /* 0x000fea0003800000 */
[----:B------:R-:W-:-:S13]  /*0120*/  ISETP.GT.AND P0, PT, R0, 0x1, PT ;  /* 0x000000010000780c */ /* 0x000fda0003f04270 */
[----:B------:R-:W-:Y:S05]  /*0130*/  @P0 BRA `(.L_x_5) ;  /* 0x0000000000500947 */ /* 0x000fea0003800000 */
[----:B------:R-:W-:-:S13]  /*0140*/  ISETP.NE.AND P0, PT, R0, RZ, PT ;  /* 0x000000ff0000720c */ /* 0x000fda0003f05270 */
[----:B------:R-:W-:Y:S05]  /*0150*/  @!P0 BRA `(.L_x_6) ;  /* 0x0000000000248947 */ /* 0x000fea0003800000 */
[----:B------:R-:W-:Y:S01]  /*0160*/  BSSY B0, `(.L_x_7) ;  /* 0x0000006000007945 */ /* 0x000fe20003800000 */
[----:B------:R-:W-:-:S07]  /*0170*/  IMAD.MOV.U32 R5, RZ, RZ, 0x1 ;  /* 0x00000001ff057424 */ /* 0x000fce00078e00ff */
.L_x_8:
[----:B------:R-:W-:Y:S05]  /*0180*/  YIELD ;  /* 0x0000000000007946 */ /* 0x000fea0003800000 */
[----:B------:R-:W2:Y:S02]  /*0190*/  ATOMG.E.EXCH.STRONG.GPU PT, R0, desc[UR4][R2.64], R5 ;  /* 0x80000005020079a8 */ /* 0x000ea4000c1ef104 */
[----:B--2---:R-:W-:-:S13]  /*01a0*/  ISETP.NE.AND P0, PT, R0, 0x1, PT ;  /* 0x000000010000780c */ /* 0x004fda0003f05270 */
[----:B------:R-:W-:Y:S05]  /*01b0*/  @!P0 BRA `(.L_x_8) ;  /* 0xfffffffc00f08947 */ /* 0x000fea000383ffff */
[----:B------:R-:W-:Y:S05]  /*01c0*/  BSYNC B0 ;  /* 0x0000000000007941 */ /* 0x000fea0003800000 */
.L_x_7:
[----:B------:R-:W-:Y:S01]  /*01d0*/  ATOMG.E.EXCH.STRONG.GPU PT, RZ, desc[UR4][R2.64], RZ ;  /* 0x800000ff02ff79a8 */ /* 0x000fe2000c1ef104 */
[----:B------:R-:W-:Y:S05]  /*01e0*/  EXIT ;  /* 0x000000000000794d */ /* 0x000fea0003800000 */
.L_x_6:
[----:B------:R-:W-:Y:S01]  /*01f0*/  BSSY B0, `(.L_x_9) ;  /* 0x0000006000007945 */ /* 0x000fe20003800000 */
[----:B------:R-:W-:-:S07]  /*0200*/  IMAD.MOV.U32 R5, RZ, RZ, 0x1 ;  /* 0x00000001ff057424 */ /* 0x000fce00078e00ff */
.L_x_10:
[----:B------:R-:W-:Y:S05]  /*0210*/  YIELD ;  /* 0x0000000000007946 */ /* 0x000fea0003800000 */
[----:B------:R-:W2:Y:S02]  /*0220*/  ATOMG.E.EXCH.STRONG.GPU PT, R0, desc[UR4][R2.64], R5 ;  /* 0x80000005020079a8 */ /* 0x000ea4000c1ef104 */
[----:B--2---:R-:W-:-:S13]  /*0230*/  ISETP.NE.AND P0, PT, R0, 0x1, PT ;  /* 0x000000010000780c */ /* 0x004fda0003f05270 */
[----:B------:R-:W-:Y:S05]  /*0240*/  @!P0 BRA `(.L_x_10) ;  /* 0xfffffffc00f08947 */ /* 0x000fea000383ffff */
[----:B------:R-:W-:Y:S05]  /*0250*/  BSYNC B0 ;  /* 0x0000000000007941 */ /* 0x000fea0003800000 */
.L_x_9:
[----:B------:R-:W-:Y:S01]  /*0260*/  ATOMG.E.EXCH.STRONG.GPU PT, RZ, desc[UR4][R2.64], RZ ;  /* 0x800000ff02ff79a8 */ /* 0x000fe2000c1ef104 */
[----:B------:R-:W-:Y:S05]  /*0270*/  EXIT ;  /* 0x000000000000794d */ /* 0x000fea0003800000 */
.L_x_5:
[----:B------:R-:W-:-:S13]  /*0280*/  ISETP.NE.AND P0, PT, R0, 0x2, PT ;  /* 0x000000020000780c */ /* 0x000fda0003f05270 */
[----:B------:R-:W-:Y:S05]  /*0290*/  @!P0 BRA `(.L_x_11) ;  /* 0x0000000000248947 */ /* 0x000fea0003800000 */
[----:B------:R-:W-:Y:S01]  /*02a0*/  BSSY B0, `(.L_x_12) ;  /* 0x0000006000007945 */ /* 0x000fe20003800000 */
[----:B------:R-:W-:-:S07]  /*02b0*/  IMAD.MOV.U32 R5, RZ, RZ, 0x1 ;  /* 0x00000001ff057424 */ /* 0x000fce00078e00ff */
.L_x_13:
[----:B------:R-:W-:Y:S05]  /*02c0*/  YIELD ;  /* 0x0000000000007946 */ /* 0x000fea0003800000 */
[----:B------:R-:W2:Y:S02]  /*02d0*/  ATOMG.E.EXCH.STRONG.GPU PT, R0, desc[UR4][R2.64], R5 ;  /* 0x80000005020079a8 */ /* 0x000ea4000c1ef104 */
[----:B--2---:R-:W-:-:S13]  /*02e0*/  ISETP.NE.AND P0, PT, R0, 0x1, PT ;  /* 0x000000010000780c */ /* 0x004fda0003f05270 */
[----:B------:R-:W-:Y:S05]  /*02f0*/  @!P0 BRA `(.L_x_13) ;  /* 0xfffffffc00f08947 */ /* 0x000fea000383ffff */
[----:B------:R-:W-:Y:S05]  /*0300*/  BSYNC B0 ;  /* 0x0000000000007941 */ /* 0x000fea0003800000 */
.L_x_12:
[----:B------:R-:W-:Y:S01]  /*0310*/  ATOMG.E.EXCH.STRONG.GPU PT, RZ, desc[UR4][R2.64], RZ ;  /* 0x800000ff02ff79a8 */ /* 0x000fe2000c1ef104 */
[----:B------:R-:W-:Y:S05]  /*0320*/  EXIT ;  /* 0x000000000000794d */ /* 0x000fea0003800000 */
.L_x_11:
[----:B------:R-:W-:Y:S01]  /*0330*/  BSSY B0, `(.L_x_14) ;  /* 0x0000006000007945 */ /* 0x000fe20003800000 */
[----:B------:R-:W-:-:S07]  /*0340*/  IMAD.MOV.U32 R5, RZ, RZ, 0x1 ;  /* 0x00000001ff057424 */ /* 0x000fce00078e00ff */
.L_x_15:
[----:B------:R-:W-:Y:S05]  /*0350*/  YIELD ;  /* 0x0000000000007946 */ /* 0x000fea0003800000 */
[----:B------:R-:W2:Y:S02]  /*0360*/  ATOMG.E.EXCH.STRONG.GPU PT, R0, desc[UR4][R2.64], R5 ;  /* 0x80000005020079a8 */ /* 0x000ea4000c1ef104 */
[----:B--2---:R-:W-:-:S13]  /*0370*/  ISETP.NE.AND P0, PT, R0, 0x1, PT ;  /* 0x000000010000780c */ /* 0x004fda0003f05270 */
[----:B------:R-:W-:Y:S05]  /*0380*/  @!P0 BRA `(.L_x_15) ;  /* 0xfffffffc00f08947 */ /* 0x000fea000383ffff */
[----:B------:R-:W-:Y:S05]  /*0390*/  BSYNC B0 ;  /* 0x0000000000007941 */ /* 0x000fea0003800000 */
.L_x_14:
[----:B------:R-:W-:Y:S01]  /*03a0*/  ATOMG.E.EXCH.STRONG.GPU PT, RZ, desc[UR4][R2.64], RZ ;  /* 0x800000ff02ff79a8 */ /* 0x000fe2000c1ef104 */
[----:B------:R-:W-:Y:S05]  /*03b0*/  EXIT ;  /* 0x000000000000794d */ /* 0x000fea0003800000 */
.L_x_4:
[----:B------:R-:W-:-:S13]  /*03c0*/  ISETP.GT.AND P0, PT, R0, 0x5, PT ;  /* 0x000000050000780c */ /* 0x000fda0003f04270 */
[----:B------:R-:W-:Y:S05]  /*03d0*/  @P0 BRA `(.L_x_16) ;  /* 0x0000000000500947 */ /* 0x000fea0003800000 */
[----:B------:R-:W-:-:S13]  /*03e0*/  ISETP.NE.AND P0, PT, R0, 0x4, PT ;  /* 0x000000040000780c */ /* 0x000fda0003f05270 */
[----:B------:R-:W-:Y:S05]  /*03f0*/  @!P0 BRA `(.L_x_17) ;  /* 0x0000000000248947 */ /* 0x000fea0003800000 */
[----:B------:R-:W-:Y:S01]  /*0400*/  BSSY B0, `(.L_x_18) ;  /* 0x0000006000007945 */ /* 0x000fe20003800000 */
[----:B------:R-:W-:-:S07]  /*0410*/  IMAD.MOV.U32 R5, RZ, RZ, 0x1 ;  /* 0x00000001ff057424 */ /* 0x000fce00078e00ff */
.L_x_19:
[----:B------:R-:W-:Y:S05]  /*0420*/  YIELD ;  /* 0x0000000000007946 */ /* 0x000fea0003800000 */
[----:B------:R-:W2:Y:S02]  /*0430*/  ATOMG.E.EXCH.STRONG.GPU PT, R0, desc[UR4][R2.64], R5 ;  /* 0x80000005020079a8 */ /* 0x000ea4000c1ef104 */
[----:B--2---:R-:W-:-:S13]  /*0440*/  ISETP.NE.AND P0, PT, R0, 0x1, PT ;  /* 0x000000010000780c */ /* 0x004fda0003f05270 */
[----:B------:R-:W-:Y:S05]  /*0450*/  @!P0 BRA `(.L_x_19) ;  /* 0xfffffffc00f08947 */ /* 0x000fea000383ffff */
[----:B------:R-:W-:Y:S05]  /*0460*/  BSYNC B0 ;  /* 0x0000000000007941 */ /* 0x000fea0003800000 */
.L_x_18:
[----:B------:R-:W-:Y:S01]  /*0470*/  ATOMG.E.EXCH.STRONG.GPU PT, RZ, desc[UR4][R2.64], RZ ;  /* 0x800000ff02ff79a8 */ /* 0x000fe2000c1ef104 */
[----:B------:R-:W-:Y:S05]  /*0480*/  EXIT ;  /* 0x000000000000794d */ /* 0x000fea0003800000 */
.L_x_17:
[----:B------:R-:W-:Y:S01]  /*0490*/  BSSY B0, `(.L_x_20) ;  /* 0x0000006000007945 */ /* 0x000fe20003800000 */
[----:B------:R-:W-:-:S07]  /*04a0*/  IMAD.MOV.U32 R5, RZ, RZ, 0x1 ;  /* 0x00000001ff057424 */ /* 0x000fce00078e00ff */
.L_x_21:
[----:B------:R-:W-:Y:S05]  /*04b0*/  YIELD ;  /* 0x0000000000007946 */ /* 0x000fea0003800000 */
[----:B------:R-:W2:Y:S02]  /*04c0*/  ATOMG.E.EXCH.STRONG.GPU PT, R0, desc[UR4][R2.64], R5 ;  /* 0x80000005020079a8 */ /* 0x000ea4000c1ef104 */
[----:B--2---:R-:W-:-:S13]  /*04d0*/  ISETP.NE.AND P0, PT, R0, 0x1, PT ;  /* 0x000000010000780c */ /* 0x004fda0003f05270 */
[----:B------:R-:W-:Y:S05]  /*04e0*/  @!P0 BRA `(.L_x_21) ;  /* 0xfffffffc00f08947 */ /* 0x000fea000383ffff */
[----:B------:R-:W-:Y:S05]  /*04f0*/  BSYNC B0 ;  /* 0x0000000000007941 */ /* 0x000fea0003800000 */
.L_x_20:
[----:B------:R-:W-:Y:S01]  /*0500*/  ATOMG.E.EXCH.STRONG.GPU PT, RZ, desc[UR4][R2.64], RZ ;  /* 0x800000ff02ff79a8 */ /* 0x000fe2000c1ef104 */
[----:B------:R-:W-:Y:S05]  /*0510*/  EXIT ;  /* 0x000000000000794d */ /* 0x000fea0003800000 */
.L_x_16:
[----:B------:R-:W-:-:S13]  /*0520*/  ISETP.NE.AND P0, PT, R0, 0x6, PT ;  /* 0x000000060000780c */ /* 0x000fda0003f05270 */
[----:B------:R-:W-:Y:S05]  /*0530*/  @!P0 BRA `(.L_x_22) ;  /* 0x0000000000248947 */ /* 0x000fea0003800000 */
[----:B------:R-:W-:Y:S01]  /*0540*/  BSSY B0, `(.L_x_23) ;  /* 0x0000006000007945 */ /* 0x000fe20003800000 */
[----:B------:R-:W-:-:S07]  /*0550*/  IMAD.MOV.U32 R5, RZ, RZ, 0x1 ;  /* 0x00000001ff057424 */ /* 0x000fce00078e00ff */
.L_x_24:
[----:B------:R-:W-:Y:S05]  /*0560*/  YIELD ;  /* 0x0000000000007946 */ /* 0x000fea0003800000 */
[----:B------:R-:W2:Y:S02]  /*0570*/  ATOMG.E.EXCH.STRONG.GPU PT, R0, desc[UR4][R2.64], R5 ;  /* 0x80000005020079a8 */ /* 0x000ea4000c1ef104 */
[----:B--2---:R-:W-:-:S13]  /*0580*/  ISETP.NE.AND P0, PT, R0, 0x1, PT ;  /* 0x000000010000780c */ /* 0x004fda0003f05270 */
[----:B------:R-:W-:Y:S05]  /*0590*/  @!P0 BRA `(.L_x_24) ;  /* 0xfffffffc00f08947 */ /* 0x000fea000383ffff */
[----:B------:R-:W-:Y:S05]  /*05a0*/  BSYNC B0 ;  /* 0x0000000000007941 */ /* 0x000fea0003800000 */
.L_x_23:
[----:B------:R-:W-:Y:S01]  /*05b0*/  ATOMG.E.EXCH.STRONG.GPU PT, RZ, desc[UR4][R2.64], RZ ;  /* 0x800000ff02ff79a8 */ /* 0x000fe2000c1ef104 */
[----:B------:R-:W-:Y:S05]  /*05c0*/  EXIT ;  /* 0x000000000000794d */ /* 0x000fea0003800000 */
.L_x_22:
[----:B------:R-:W-:Y:S01]  /*05d0*/  BSSY B0, `(.L_x_25) ;  /* 0x0000006000007945 */ /* 0x000fe20003800000 */
[----:B------:R-:W-:-:S07]  /*05e0*/  IMAD.MOV.U32 R5, RZ, RZ, 0x1 ;  /* 0x00000001ff057424 */ /* 0x000fce00078e00ff */
.L_x_26:
[----:B------:R-:W-:Y:S05]  /*05f0*/  YIELD ;  /* 0x0000000000007946 */ /* 0x000fea0003800000 */
[----:B------:R-:W2:Y:S02]  /*0600*/  ATOMG.E.EXCH.STRONG.GPU PT, R0, desc[UR4][R2.64], R5 ;  /* 0x80000005020079a8 */ /* 0x000ea4000c1ef104 */
[----:B--2---:R-:W-:-:S13]  /*0610*/  ISETP.NE.AND P0, PT, R0, 0x1, PT ;  /* 0x000000010000780c */ /* 0x004fda0003f05270 */
[----:B------:R-:W-:Y:S05]  /*0620*/  @!P0 BRA `(.L_x_26) ;  /* 0xfffffffc00f08947 */ /* 0x000fea000383ffff */
[----:B------:R-:W-:Y:S05]  /*0630*/  BSYNC B0 ;  /* 0x0000000000007941 */ /* 0x000fea0003800000 */
.L_x_25:
[----:B------:R-:W-:Y:S01]  /*0640*/  ATOMG.E.EXCH.STRONG.GPU PT, RZ, desc[UR4][R2.64], RZ ;  /* 0x800000ff02ff79a8 */ /* 0x000fe2000c1ef104 */
[----:B------:R-:W-:Y:S05]  /*0650*/  EXIT ;  /* 0x000000000000794d */ /* 0x000fea0003800000 */
.L_x_3:
[----:B------:R-:W-:-:S13]  /*0660*/  ISETP.GT.AND P0, PT, R0, 0xb, PT ;  /* 0x0000000b0000780c */ /* 0x000fda0003f04270 */
[----:B------:R-:W-:Y:S05]  /*0670*/  @P0 BRA `(.L_x_27) ;  /* 0x0000000000a80947 */ /* 0x000fea0003800000 */
[----:B------:R-:W-:-:S13]  /*0680*/  ISETP.GT.AND P0, PT, R0, 0x9, PT ;  /* 0x000000090000780c */ /* 0x000fda0003f04270 */
[----:B------:R-:W-:Y:S05]  /*0690*/  @P0 BRA `(.L_x_28) ;  /* 0x0000000000500947 */ /* 0x000fea0003800000 */
[----:B------:R-:W-:-:S13]  /*06a0*/  ISETP.NE.AND P0, PT, R0, 0x8, PT ;  /* 0x000000080000780c */ /* 0x000fda0003f05270 */
[----:B------:R-:W-:Y:S05]  /*06b0*/  @!P0 BRA `(.L_x_29) ;  /* 0x0000000000248947 */ /* 0x000fea0003800000 */
[----:B------:R-:W-:Y:S01]  /*06c0*/  BSSY B0, `(.L_x_30) ;  /* 0x0000006000007945 */ /* 0x000fe20003800000 */
[----:B------:R-:W-:-:S07]  /*06d0*/  IMAD.MOV.U32 R5, RZ, RZ, 0x1 ;  /* 0x00000001ff057424 */ /* 0x000fce00078e00ff */
.L_x_31:
[----:B------:R-:W-:Y:S05]  /*06e0*/  YIELD ;  /* 0x0000000000007946 */ /* 0x000fea0003800000 */
[----:B------:R-:W2:Y:S02]  /*06f0*/  ATOMG.E.EXCH.STRONG.GPU PT, R0, desc[UR4][R2.64], R5 ;  /* 0x80000005020079a8 */ /* 0x000ea4000c1ef104 */
[----:B--2---:R-:W-:-:S13]  /*0700*/  ISETP.NE.AND P0, PT, R0, 0x1, PT ;  /* 0x000000010000780c */ /* 0x004fda0003f05270 */
[----:B------:R-:W-:Y:S05]  /*0710*/  @!P0 BRA `(.L_x_31) ;  /* 0xfffffffc00f08947 */ /* 0x000fea000383ffff */
[----:B------:R-:W-:Y:S05]  /*0720*/  BSYNC B0 ;  /* 0x0000000000007941 */ /* 0x000fea0003800000 */
.L_x_30:
[----:B------:R-:W-:Y:S01]  /*0730*/  ATOMG.E.EXCH.STRONG.GPU PT, RZ, desc[UR4][R2.64], RZ ;  /* 0x800000ff02ff79a8 */ /* 0x000fe2000c1ef104 */
[----:B------:R-:W-:Y:S05]  /*0740*/  EXIT ;  /* 0x000000000000794d */ /* 0x000fea0003800000 */
.L_x_29:
[----:B------:R-:W-:Y:S01]  /*0750*/  BSSY B0, `(.L_x_32) ;  /* 0x0000006000007945 */ /* 0x000fe20003800000 */
[----:B------:R-:W-:-:S07]  /*0760*/  IMAD.MOV.U32 R5, RZ, RZ, 0x1 ;  /* 0x00000001ff057424 */ /* 0x000fce00078e00ff */
.L_x_33:
[----:B------:R-:W-:Y:S05]  /*0770*/  YIELD ;  /* 0x0000000000007946 */ /* 0x000fea0003800000 */
[----:B------:R-:W2:Y:S02]  /*0780*/  ATOMG.E.EXCH.STRONG.GPU PT, R0, desc[UR4][R2.64], R5 ;  /* 0x80000005020079a8 */ /* 0x000ea4000c1ef104 */
[----:B--2---:R-:W-:-:S13]  /*0790*/  ISETP.NE.AND P0, PT, R0, 0x1, PT ;  /* 0x000000010000780c */ /* 0x004fda0003f05270 */
[----:B------:R-:W-:Y:S05]  /*07a0*/  @!P0 BRA `(.L_x_33) ;  /* 0xfffffffc00f08947 */ /* 0x000fea000383ffff */
[----:B------:R-:W-:Y:S05]  /*07b0*/  BSYNC B0 ;  /* 0x0000000000007941 */ /* 0x000fea0003800000 */
.L_x_32:
[----:B------:R-:W-:Y:S01]  /*07c0*/  ATOMG.E.EXCH.STRONG.GPU PT, RZ, desc[UR4][R2.64], RZ ;  /* 0x800000ff02ff79a8 */ /* 0x000fe2000c1ef104 */
[----:B------:R-:W-:Y:S05]  /*07d0*/  EXIT ;  /* 0x000000000000794d */ /* 0x000fea0003800000 */
.L_x_28:
[----:B------:R-:W-:-:S13]  /*07e0*/  ISETP.NE.AND P0, PT, R0, 0xa, PT ;  /* 0x0000000a0000780c */ /* 0x000fda0003f05270 */
[----:B------:R-:W-:Y:S05]  /*07f0*/  @!P0 BRA `(.L_x_34) ;  /* 0x0000000000248947 */ /* 0x000fea0003800000 */
[----:B------:R-:W-:Y:S01]  /*0800*/  BSSY B0, `(.L_x_35) ;  /* 0x0000006000007945 */ /* 0x000fe20003800000 */
[----:B------:R-:W-:-:S07]  /*0810*/  IMAD.MOV.U32 R5, RZ, RZ, 0x1 ;  /* 0x00000001ff057424 */ /* 0x000fce00078e00ff */
.L_x_36:
[----:B------:R-:W-:Y:S05]  /*0820*/  YIELD ;  /* 0x0000000000007946 */ /* 0x000fea0003800000 */
[----:B------:R-:W2:Y:S02]  /*0830*/  ATOMG.E.EXCH.STRONG.GPU PT, R0, desc[UR4][R2.64], R5 ;  /* 0x80000005020079a8 */ /* 0x000ea4000c1ef104 */
[----:B--2---:R-:W-:-:S13]  /*0840*/  ISETP.NE.AND P0, PT, R0, 0x1, PT ;  /* 0x000000010000780c */ /* 0x004fda0003f05270 */
[----:B------:R-:W-:Y:S05]  /*0850*/  @!P0 BRA `(.L_x_36) ;  /* 0xfffffffc00f08947 */ /* 0x000fea000383ffff */
[----:B------:R-:W-:Y:S05]  /*0860*/  BSYNC B0 ;  /* 0x0000000000007941 */ /* 0x000fea0003800000 */
.L_x_35:
[----:B------:R-:W-:Y:S01]  /*0870*/  ATOMG.E.EXCH.STRONG.GPU PT, RZ, desc[UR4][R2.64], RZ ;  /* 0x800000ff02ff79a8 */ /* 0x000fe2000c1ef104 */
[----:B------:R-:W-:Y:S05]  /*0880*/  EXIT ;  /* 0x000000000000794d */ /* 0x000fea0003800000 */
.L_x_34:
[----:B------:R-:W-:Y:S01]  /*0890*/  BSSY B0, `(.L_x_37) ;  /* 0x0000006000007945 */ /* 0x000fe20003800000 */
[----:B------:R-:W-:-:S07]  /*08a0*/  IMAD.MOV.U32 R5, RZ, RZ, 0x1 ;  /* 0x00000001ff057424 */ /* 0x000fce00078e00ff */
.L_x_38:
[----:B------:R-:W-:Y:S05]  /*08b0*/  YIELD ;  /* 0x0000000000007946 */ /* 0x000fea0003800000 */
[----:B------:R-:W2:Y:S02]  /*08c0*/  ATOMG.E.EXCH.STRONG.GPU PT, R0, desc[UR4][R2.64], R5 ;  /* 0x80000005020079a8 */ /* 0x000ea4000c1ef104 */
[----:B--2---:R-:W-:-:S13]  /*08d0*/  ISETP.NE.AND P0, PT, R0, 0x1, PT ;  /* 0x000000010000780c */ /* 0x004fda0003f05270 */
[----:B------:R-:W-:Y:S05]  /*08e0*/  @!P0 BRA `(.L_x_38) ;  /* 0xfffffffc00f08947 */ /* 0x000fea000383ffff */
[----:B------:R-:W-:Y:S05]  /*08f0*/  BSYNC B0 ;  /* 0x0000000000007941 */ /* 0x000fea0003800000 */
.L_x_37:
[----:B------:R-:W-:Y:S01]  /*0900*/  ATOMG.E.EXCH.STRONG.GPU PT, RZ, desc[UR4][R2.64], RZ ;  /* 0x800000ff02ff79a8 */ /* 0x000fe2000c1ef104 */
[----:B------:R-:W-:Y:S05]  /*0910*/  EXIT ;  /* 0x000000000000794d */ /* 0x000fea0003800000 */
.L_x_27:
[----:B------:R-:W-:-:S13]  /*0920*/  ISETP.GT.AND P0, PT, R0, 0xd, PT ;  /* 0x0000000d0000780c */ /* 0x000fda0003f04270 */
[----:B------:R-:W-:Y:S05]  /*0930*/  @P0 BRA `(.L_x_39) ;  /* 0x0000000000500947 */ /* 0x000fea0003800000 */
[----:B------:R-:W-:-:S13]  /*0940*/  ISETP.NE.AND P0, PT, R0, 0xc, PT ;  /* 0x0000000c0000780c */ /* 0x000fda0003f05270 */
[----:B------:R-:W-:Y:S05]  /*0950*/  @!P0 BRA `(.L_x_40) ;  /* 0x0000000000248947 */ /* 0x000fea0003800000 */
[----:B------:R-:W-:Y:S01]  /*0960*/  BSSY B0, `(.L_x_41) ;  /* 0x0000006000007945 */ /* 0x000fe20003800000 */
[----:B------:R-:W-:-:S07]  /*0970*/  IMAD.MOV.U32 R5, RZ, RZ, 0x1 ;  /* 0x00000001ff057424 */ /* 0x000fce00078e00ff */
.L_x_42:
[----:B------:R-:W-:Y:S05]  /*0980*/  YIELD ;  /* 0x0000000000007946 */ /* 0x000fea0003800000 */
[----:B------:R-:W2:Y:S02]  /*0990*/  ATOMG.E.EXCH.STRONG.GPU PT, R0, desc[UR4][R2.64], R5 ;  /* 0x80000005020079a8 */ /* 0x000ea4000c1ef104 */
[----:B--2---:R-:W-:-:S13]  /*09a0*/  ISETP.NE.AND P0, PT, R0, 0x1, PT ;  /* 0x000000010000780c */ /* 0x004fda0003f05270 */
[----:B------:R-:W-:Y:S05]  /*09b0*/  @!P0 BRA `(.L_x_42) ;  /* 0xfffffffc00f08947 */ /* 0x000fea000383ffff */
[----:B------:R-:W-:Y:S05]  /*09c0*/  BSYNC B0 ;  /* 0x0000000000007941 */ /* 0x000fea0003800000 */
.L_x_41:
[----:B------:R-:W-:Y:S01]  /*09d0*/  ATOMG.E.EXCH.STRONG.GPU PT, RZ, desc[UR4][R2.64], RZ ;  /* 0x800000ff02ff79a8 */ /* 0x000fe2000c1ef104 */
[----:B------:R-:W-:Y:S05]  /*09e0*/  EXIT ;  /* 0x000000000000794d */ /* 0x000fea0003800000 */
.L_x_40:
[----:B------:R-:W-:Y:S01]  /*09f0*/  BSSY B0, `(.L_x_43) ;  /* 0x0000006000007945 */ /* 0x000fe20003800000 */
[----:B------:R-:W-:-:S07]  /*0a00*/  IMAD.MOV.U32 R5, RZ, RZ, 0x1 ;  /* 0x00000001ff057424 */ /* 0x000fce00078e00ff */
.L_x_44:
[----:B------:R-:W-:Y:S05]  /*0a10*/  YIELD ;  /* 0x0000000000007946 */ /* 0x000fea0003800000 */
[----:B------:R-:W2:Y:S02]  /*0a20*/  ATOMG.E.EXCH.STRONG.GPU PT, R0, desc[UR4][R2.64], R5 ;  /* 0x80000005020079a8 */ /* 0x000ea4000c1ef104 */
[----:B--2---:R-:W-:-:S13]  /*0a30*/  ISETP.NE.AND P0, PT, R0, 0x1, PT ;  /* 0x000000010000780c */ /* 0x004fda0003f05270 */
[----:B------:R-:W-:Y:S05]  /*0a40*/  @!P0 BRA `(.L_x_44) ;  /* 0xfffffffc00f08947 */ /* 0x000fea000383ffff */
[----:B------:R-:W-:Y:S05]  /*0a50*/  BSYNC B0 ;  /* 0x0000000000007941 */ /* 0x000fea0003800000 */
.L_x_43:
[----:B------:R-:W-:Y:S01]  /*0a60*/  ATOMG.E.EXCH.STRONG.GPU PT, RZ, desc[UR4][R2.64], RZ ;  /* 0x800000ff02ff79a8 */ /* 0x000fe2000c1ef104 */
[----:B------:R-:W-:Y:S05]  /*0a70*/  EXIT ;  /* 0x000000000000794d */ /* 0x000fea0003800000 */
.L_x_39:
[----:B------:R-:W-:-:S13]  /*0a80*/  ISETP.NE.AND P0, PT, R0, 0xe, PT ;  /* 0x0000000e0000780c */ /* 0x000fda0003f05270 */
[----:B------:R-:W-:Y:S05]  /*0a90*/  @!P0 BRA `(.L_x_45) ;  /* 0x0000000000248947 */ /* 0x000fea0003800000 */
[----:B------:R-:W-:Y:S01]  /*0aa0*/  BSSY B0, `(.L_x_46) ;  /* 0x0000006000007945 */ /* 0x000fe20003800000 */
[----:B------:R-:W-:-:S07]  /*0ab0*/  IMAD.MOV.U32 R5, RZ, RZ, 0x1 ;  /* 0x00000001ff057424 */ /* 0x000fce00078e00ff */
.L_x_47:
[----:B------:R-:W-:Y:S05]  /*0ac0*/  YIELD ;  /* 0x0000000000007946 */ /* 0x000fea0003800000 */
[----:B------:R-:W2:Y:S02]  /*0ad0*/  ATOMG.E.EXCH.STRONG.GPU PT, R0, desc[UR4][R2.64], R5 ;  /* 0x80000005020079a8 */ /* 0x000ea4000c1ef104 */
[----:B--2---:R-:W-:-:S13]  /*0ae0*/  ISETP.NE.AND P0, PT, R0, 0x1, PT ;  /* 0x000000010000780c */ /* 0x004fda0003f05270 */
[----:B------:R-:W-:Y:S05]  /*0af0*/  @!P0 BRA `(.L_x_47) ;  /* 0xfffffffc00f08947 */ /* 0x000fea000383ffff */
[----:B------:R-:W-:Y:S05]  /*0b00*/  BSYNC B0 ;  /* 0x0000000000007941 */ /* 0x000fea0003800000 */
.L_x_46:
[----:B------:R-:W-:Y:S01]  /*0b10*/  ATOMG.E.EXCH.STRONG.GPU PT, RZ, desc[UR4][R2.64], RZ ;  /* 0x800000ff02ff79a8 */ /* 0x000fe2000c1ef104 */
[----:B------:R-:W-:Y:S05]  /*0b20*/  EXIT ;  /* 0x000000000000794d */ /* 0x000fea0003800000 */
.L_x_45:
[----:B------:R-:W-:Y:S01]  /*0b30*/  BSSY B0, `(.L_x_48) ;  /* 0x0000006000007945 */ /* 0x000fe20003800000 */
[----:B------:R-:W-:-:S07]  /*0b40*/  IMAD.MOV.U32 R5, RZ, RZ, 0x1 ;  /* 0x00000001ff057424 */ /* 0x000fce00078e00ff */
.L_x_49:
[----:B------:R-:W-:Y:S05]  /*0b50*/  YIELD ;  /* 0x0000000000007946 */ /* 0x000fea0003800000 */
[----:B------:R-:W2:Y:S02]  /*0b60*/  ATOMG.E.EXCH.STRONG.GPU PT, R0, desc[UR4][R2.64], R5 ;  /* 0x80000005020079a8 */ /* 0x000ea4000c1ef104 */
[----:B--2---:R-:W-:-:S13]  /*0b70*/  ISETP.NE.AND P0, PT, R0, 0x1, PT ;  /* 0x000000010000780c */ /* 0x004fda0003f05270 */
[----:B------:R-:W-:Y:S05]  /*0b80*/  @!P0 BRA `(.L_x_49) ;  /* 0xfffffffc00f08947 */ /* 0x000fea000383ffff */
[----:B------:R-:W-:Y:S05]  /*0b90*/  BSYNC B0 ;  /* 0x0000000000007941 */ /* 0x000fea0003800000 */
.L_x_48:
[----:B------:R-:W-:Y:S01]  /*0ba0*/  ATOMG.E.EXCH.STRONG.GPU PT, RZ, desc[UR4][R2.64], RZ ;  /* 0x800000ff02ff79a8 */ /* 0x000fe2000c1ef104 */
[----:B------:R-:W-:Y:S05]  /*0bb0*/  EXIT ;  /* 0x000000000000794d */ /* 0x000fea0003800000 */
.L_x_2:
[----:B------:R-:W-:-:S13]  /*0bc0*/  ISETP.GT.AND P0, PT, R0, 0x17, PT ;  /* 0x000000170000780c */ /* 0x000fda0003f04270 */
[----:B------:R-:W-:Y:S05]  /*0bd0*/  @P0 BRA `(.L_x_50) ;  /* 0x0000000400580947 */ /* 0x000fea0003800000 */
        /* <DEDUP_REMOVED lines=8> */
.L_x_55:
[----:B------:R-:W-:Y:S05]  /*0c60*/  YIELD ;  /* 0x0000000000007946 */ /* 0x000fea0003800000 */
[----:B------:R-:W2:Y:S02]  /*0c70*/  ATOMG.E.EXCH.STRONG.GPU PT, R0, desc[UR4][R2.64], R5 ;  /* 0x80000005020079a8 */ /* 0x000ea4000c1ef104 */
[----:B--2---:R-:W-:-:S13]  /*0c80*/  ISETP.NE.AND P0, PT, R0, 0x1, PT ;  /* 0x000000010000780c */ /* 0x004fda0003f05270 */
[----:B------:R-:W-:Y:S05]  /*0c90*/  @!P0 BRA `(.L_x_55) ;  /* 0xfffffffc00f08947 */ /* 0x000fea000383ffff */
[----:B------:R-:W-:Y:S05]  /*0ca0*/  BSYNC B0 ;  /* 0x0000000000007941 */ /* 0x000fea0003800000 */
.L_x_54:
[----:B------:R-:W-:Y:S01]  /*0cb0*/  ATOMG.E.EXCH.STRONG.GPU PT, RZ, desc[UR4][R2.64], RZ ;  /* 0x800000ff02ff79a8 */ /* 0x000fe2000c1ef104 */
[----:B------:R-:W-:Y:S05]  /*0cc0*/  EXIT ;  /* 0x000000000000794d */ /* 0x000fea0003800000 */
.L_x_53:
[----:B------:R-:W-:Y:S01]  /*0cd0*/  BSSY B0, `(.L_x_56) ;  /* 0x0000006000007945 */ /* 0x000fe20003800000 */
[----:B------:R-:W-:-:S07]  /*0ce0*/  IMAD.MOV.U32 R5, RZ, RZ, 0x1 ;  /* 0x00000001ff057424 */ /* 0x000fce00078e00ff */
.L_x_57:
[----:B------:R-:W-:Y:S05]  /*0cf0*/  YIELD ;  /* 0x0000000000007946 */ /* 0x000fea0003800000 */
[----:B------:R-:W2:Y:S02]  /*0d00*/  ATOMG.E.EXCH.STRONG.GPU PT, R0, desc[UR4][R2.64], R5 ;  /* 0x80000005020079a8 */ /* 0x000ea4000c1ef104 */
[----:B--2---:R-:W-:-:S13]  /*0d10*/  ISETP.NE.AND P0, PT, R0, 0x1, PT ;  /* 0x000000010000780c */ /* 0x004fda0003f05270 */
[----:B------:R-:W-:Y:S05]  /*0d20*/  @!P0 BRA `(.L_x_57) ;  /* 0xfffffffc00f08947 */ /* 0x000fea000383ffff */
[----:B------:R-:W-:Y:S05]  /*0d30*/  BSYNC B0 ;  /* 0x0000000000007941 */ /* 0x000fea0003800000 */
.L_x_56:
[----:B------:R-:W-:Y:S01]  /*0d40*/  ATOMG.E.EXCH.STRONG.GPU PT, RZ, desc[UR4][R2.64], RZ ;  /* 0x800000ff02ff79a8 */ /* 0x000fe2000c1ef104 */
[----:B------:R-:W-:Y:S05]  /*0d50*/  EXIT ;  /* 0x000000000000794d */ /* 0x000fea0003800000 */
.L_x_52:
[----:B------:R-:W-:-:S13]  /*0d60*/  ISETP.NE.AND P0, PT, R0, 0x12, PT ;  /* 0x000000120000780c */ /* 0x000fda0003f05270 */
[----:B------:R-:W-:Y:S05]  /*0d70*/  @!P0 BRA `(.L_x_58) ;  /* 0x0000000000248947 */ /* 0x000fea0003800000 */
[----:B------:R-:W-:Y:S01]  /*0d80*/  BSSY B0, `(.L_x_59) ;  /* 0x0000006000007945 */ /* 0x000fe20003800000 */
[----:B------:R-:W-:-:S07]  /*0d90*/  IMAD.MOV.U32 R5, RZ, RZ, 0x1 ;  /* 0x00000001ff057424 */ /* 0x000fce00078e00ff */
.L_x_60:
[----:B------:R-:W-:Y:S05]  /*0da0*/  YIELD ;  /* 0x0000000000007946 */ /* 0x000fea0003800000 */
[----:B------:R-:W2:Y:S02]  /*0db0*/  ATOMG.E.EXCH.STRONG.GPU PT, R0, desc[UR4][R2.64], R5 ;  /* 0x80000005020079a8 */ /* 0x000ea4000c1ef104 */
[----:B--2---:R-:W-:-:S13]  /*0dc0*/  ISETP.NE.AND P0, PT, R0, 0x1, PT ;  /* 0x000000010000780c */ /* 0x004fda0003f05270 */
[----:B------:R-:W-:Y:S05]  /*0dd0*/  @!P0 BRA `(.L_x_60) ;  /* 0xfffffffc00f08947 */ /* 0x000fea000383ffff */
[----:B------:R-:W-:Y:S05]  /*0de0*/  BSYNC B0 ;  /* 0x0000000000007941 */ /* 0x000fea0003800000 */
.L_x_59:
[----:B------:R-:W-:Y:S01]  /*0df0*/  ATOMG.E.EXCH.STRONG.GPU PT, RZ, desc[UR4][R2.64], RZ ;  /* 0x800000ff02ff79a8 */ /* 0x000fe2000c1ef104 */
[----:B------:R-:W-:Y:S05]  /*0e00*/  EXIT ;  /* 0x000000000000794d */ /* 0x000fea0003800000 */
.L_x_58:
[----:B------:R-:W-:Y:S01]  /*0e10*/  BSSY B0, `(.L_x_61) ;  /* 0x0000006000007945 */ /* 0x000fe20003800000 */
[----:B------:R-:W-:-:S07]  /*0e20*/  IMAD.MOV.U32 R5, RZ, RZ, 0x1 ;  /* 0x00000001ff057424 */ /* 0x000fce00078e00ff */
.L_x_62:
[----:B------:R-:W-:Y:S05]  /*0e30*/  YIELD ;  /* 0x0000000000007946 */ /* 0x000fea0003800000 */
[----:B------:R-:W2:Y:S02]  /*0e40*/  ATOMG.E.EXCH.STRONG.GPU PT, R0, desc[UR4][R2.64], R5 ;  /* 0x80000005020079a8 */ /* 0x000ea4000c1ef104 */
[----:B--2---:R-:W-:-:S13]  /*0e50*/  ISETP.NE.AND P0, PT, R0, 0x1, PT ;  /* 0x000000010000780c */ /* 0x004fda0003f05270 */
[----:B------:R-:W-:Y:S05]  /*0e60*/  @!P0 BRA `(.L_x_62) ;  /* 0xfffffffc00f08947 */ /* 0x000fea000383ffff */
[----:B------:R-:W-:Y:S05]  /*0e70*/  BSYNC B0 ;  /* 0x0000000000007941 */ /* 0x000fea0003800000 */
.L_x_61:
[----:B------:R-:W-:Y:S01]  /*0e80*/  ATOMG.E.EXCH.STRONG.GPU PT, RZ, desc[UR4][R2.64], RZ ;  /* 0x800000ff02ff79a8 */ /* 0x000fe2000c1ef104 */
[----:B------:R-:W-:Y:S05]  /*0e90*/  EXIT ;  /* 0x000000000000794d */ /* 0x000fea0003800000 */
.L_x_51:
[----:B------:R-:W-:-:S13]  /*0ea0*/  ISETP.GT.AND P0, PT, R0, 0x15, PT ;  /* 0x000000150000780c */ /* 0x000fda0003f04270 */
[----:B------:R-:W-:Y:S05]  /*0eb0*/  @P0 BRA `(.L_x_63) ;  /* 0x0000000000500947 */ /* 0x000fea0003800000 */
[----:B------:R-:W-:-:S13]  /*0ec0*/  ISETP.NE.AND P0, PT, R0, 0x14, PT ;  /* 0x000000140000780c */ /* 0x000fda0003f05270 */
[----:B------:R-:W-:Y:S05]  /*0ed0*/  @!P0 BRA `(.L_x_64) ;  /* 0x0000000000248947 */ /* 0x000fea0003800000 */
[----:B------:R-:W-:Y:S01]  /*0ee0*/  BSSY B0, `(.L_x_65) ;  /* 0x0000006000007945 */ /* 0x000fe20003800000 */
[----:B------:R-:W-:-:S07]  /*0ef0*/  IMAD.MOV.U32 R5, RZ, RZ, 0x1 ;  /* 0x00000001ff057424 */ /* 0x000fce00078e00ff */
.L_x_66:
[----:B------:R-:W-:Y:S05]  /*0f00*/  YIELD ;  /* 0x0000000000007946 */ /* 0x000fea0003800000 */
[----:B------:R-:W2:Y:S02]  /*0f10*/  ATOMG.E.EXCH.STRONG.GPU PT, R0, desc[UR4][R2.64], R5 ;  /* 0x80000005020079a8 */ /* 0x000ea4000c1ef104 */
[----:B--2---:R-:W-:-:S13]  /*0f20*/  ISETP.NE.AND P0, PT, R0, 0x1, PT ;  /* 0x000000010000780c */ /* 0x004fda0003f05270 */
[----:B------:R-:W-:Y:S05]  /*0f30*/  @!P0 BRA `(.L_x_66) ;  /* 0xfffffffc00f08947 */ /* 0x000fea000383ffff */
[----:B------:R-:W-:Y:S05]  /*0f40*/  BSYNC B0 ;  /* 0x0000000000007941 */ /* 0x000fea0003800000 */
.L_x_65:
[----:B------:R-:W-:Y:S01]  /*0f50*/  ATOMG.E.EXCH.STRONG.GPU PT, RZ, desc[UR4][R2.64], RZ ;  /* 0x800000ff02ff79a8 */ /* 0x000fe2000c1ef104 */
[----:B------:R-:W-:Y:S05]  /*0f60*/  EXIT ;  /* 0x000000000000794d */ /* 0x000fea0003800000 */
.L_x_64:
[----:B------:R-:W-:Y:S01]  /*0f70*/  BSSY B0, `(.L_x_67) ;  /* 0x0000006000007945 */ /* 0x000fe20003800000 */
[----:B------:R-:W-:-:S07]  /*0f80*/  IMAD.MOV.U32 R5, RZ, RZ, 0x1 ;  /* 0x00000001ff057424 */ /* 0x000fce00078e00ff */
.L_x_68:
[----:B------:R-:W-:Y:S05]  /*0f90*/  YIELD ;  /* 0x0000000000007946 */ /* 0x000fea0003800000 */
[----:B------:R-:W2:Y:S02]  /*0fa0*/  ATOMG.E.EXCH.STRONG.GPU PT, R0, desc[UR4][R2.64], R5 ;  /* 0x80000005020079a8 */ /* 0x000ea4000c1ef104 */
[----:B--2---:R-:W-:-:S13]  /*0fb0*/  ISETP.NE.AND P0, PT, R0, 0x1, PT ;  /* 0x000000010000780c */ /* 0x004fda0003f05270 */
[----:B------:R-:W-:Y:S05]  /*0fc0*/  @!P0 BRA `(.L_x_68) ;  /* 0xfffffffc00f08947 */ /* 0x000fea000383ffff */
[----:B------:R-:W-:Y:S05]  /*0fd0*/  BSYNC B0 ;  /* 0x0000000000007941 */ /* 0x000fea0003800000 */
.L_x_67:
[----:B------:R-:W-:Y:S01]  /*0fe0*/  ATOMG.E.EXCH.STRONG.GPU PT, RZ, desc[UR4][R2.64], RZ ;  /* 0x800000ff02ff79a8 */ /* 0x000fe2000c1ef104 */
[----:B------:R-:W-:Y:S05]  /*0ff0*/  EXIT ;  /* 0x000000000000794d */ /* 0x000fea0003800000 */
.L_x_63:
[----:B------:R-:W-:-:S13]  /*1000*/  ISETP.NE.AND P0, PT, R0, 0x16, PT ;  /* 0x000000160000780c */ /* 0x000fda0003f05270 */
[----:B------:R-:W-:Y:S05]  /*1010*/  @!P0 BRA `(.L_x_69) ;  /* 0x0000000000248947 */ /* 0x000fea0003800000 */
[----:B------:R-:W-:Y:S01]  /*1020*/  BSSY B0, `(.L_x_70) ;  /* 0x0000006000007945 */ /* 0x000fe20003800000 */
[----:B------:R-:W-:-:S07]  /*1030*/  IMAD.MOV.U32 R5, RZ, RZ, 0x1 ;  /* 0x00000001ff057424 */ /* 0x000fce00078e00ff */
.L_x_71:
[----:B------:R-:W-:Y:S05]  /*1040*/  YIELD ;  /* 0x0000000000007946 */ /* 0x000fea0003800000 */
[----:B------:R-:W2:Y:S02]  /*1050*/  ATOMG.E.EXCH.STRONG.GPU PT, R0, desc[UR4][R2.64], R5 ;  /* 0x80000005020079a8 */ /* 0x000ea4000c1ef104 */
[----:B--2---:R-:W-:-:S13]  /*1060*/  ISETP.NE.AND P0, PT, R0, 0x1, PT ;  /* 0x000000010000780c */ /* 0x004fda0003f05270 */
[----:B------:R-:W-:Y:S05]  /*1070*/  @!P0 BRA `(.L_x_71) ;  /* 0xfffffffc00f08947 */ /* 0x000fea000383ffff */
[----:B------:R-:W-:Y:S05]  /*1080*/  BSYNC B0 ;  /* 0x0000000000007941 */ /* 0x000fea0003800000 */
.L_x_70:
[----:B------:R-:W-:Y:S01]  /*1090*/  ATOMG.E.EXCH.STRONG.GPU PT, RZ, desc[UR4][R2.64], RZ ;  /* 0x800000ff02ff79a8 */ /* 0x000fe2000c1ef104 */
[----:B------:R-:W-:Y:S05]  /*10a0*/  EXIT ;  /* 0x000000000000794d */ /* 0x000fea0003800000 */
.L_x_69:
[----:B------:R-:W-:Y:S01]  /*10b0*/  BSSY B0, `(.L_x_72) ;  /* 0x0000006000007945 */ /* 0x000fe20003800000 */
[----:B------:R-:W-:-:S07]  /*10c0*/  IMAD.MOV.U32 R5, RZ, RZ, 0x1 ;  /* 0x00000001ff057424 */ /* 0x000fce00078e00ff */
.L_x_73:
[----:B------:R-:W-:Y:S05]  /*10d0*/  YIELD ;  /* 0x0000000000007946 */ /* 0x000fea0003800000 */
[----:B------:R-:W2:Y:S02]  /*10e0*/  ATOMG.E.EXCH.STRONG.GPU PT, R0, desc[UR4][R2.64], R5 ;  /* 0x80000005020079a8 */ /* 0x000ea4000c1ef104 */
[----:B--2---:R-:W-:-:S13]  /*10f0*/  ISETP.NE.AND P0, PT, R0, 0x1, PT ;  /* 0x000000010000780c */ /* 0x004fda0003f05270 */
[----:B------:R-:W-:Y:S05]  /*1100*/  @!P0 BRA `(.L_x_73) ;  /* 0xfffffffc00f08947 */ /* 0x000fea000383ffff */
[----:B------:R-:W-:Y:S05]  /*1110*/  BSYNC B0 ;  /* 0x0000000000007941 */ /* 0x000fea0003800000 */
.L_x_72:
[----:B------:R-:W-:Y:S01]  /*1120*/  ATOMG.E.EXCH.STRONG.GPU PT, RZ, desc[UR4][R2.64], RZ ;  /* 0x800000ff02ff79a8 */ /* 0x000fe2000c1ef104 */
[----:B------:R-:W-:Y:S05]  /*1130*/  EXIT ;  /* 0x000000000000794d */ /* 0x000fea0003800000 */
.L_x_50:
        /* <DEDUP_REMOVED lines=8> */
.L_x_78:
[----:B------:R-:W-:Y:S05]  /*11c0*/  YIELD ;  /* 0x0000000000007946 */ /* 0x000fea0003800000 */
[----:B------:R-:W2:Y:S02]  /*11d0*/  ATOMG.E.EXCH.STRONG.GPU PT, R0, desc[UR4][R2.64], R5 ;  /* 0x80000005020079a8 */ /* 0x000ea4000c1ef104 */
[----:B--2---:R-:W-:-:S13]  /*11e0*/  ISETP.NE.AND P0, PT, R0, 0x1, PT ;  /* 0x000000010000780c */ /* 0x004fda0003f05270 */
[----:B------:R-:W-:Y:S05]  /*11f0*/  @!P0 BRA `(.L_x_78) ;  /* 0xfffffffc00f08947 */ /* 0x000fea000383ffff */
[----:B------:R-:W-:Y:S05]  /*1200*/  BSYNC B0 ;  /* 0x0000000000007941 */ /* 0x000fea0003800000 */
.L_x_77:
[----:B------:R-:W-:Y:S01]  /*1210*/  ATOMG.E.EXCH.STRONG.GPU PT, RZ, desc[UR4][R2.64], RZ ;  /* 0x800000ff02ff79a8 */ /* 0x000fe2000c1ef104 */
[----:B------:R-:W-:Y:S05]  /*1220*/  EXIT ;  /* 0x000000000000794d */ /* 0x000fea0003800000 */
.L_x_76:
[----:B------:R-:W-:Y:S01]  /*1230*/  BSSY B0, `(.L_x_79) ;  /* 0x0000006000007945 */ /* 0x000fe20003800000 */
[----:B------:R-:W-:-:S07]  /*1240*/  IMAD.MOV.U32 R5, RZ, RZ, 0x1 ;  /* 0x00000001ff057424 */ /* 0x000fce00078e00ff */
.L_x_80:
[----:B------:R-:W-:Y:S05]  /*1250*/  YIELD ;  /* 0x0000000000007946 */ /* 0x000fea0003800000 */
[----:B------:R-:W2:Y:S02]  /*1260*/  ATOMG.E.EXCH.STRONG.GPU PT, R0, desc[UR4][R2.64], R5 ;  /* 0x80000005020079a8 */ /* 0x000ea4000c1ef104 */
[----:B--2---:R-:W-:-:S13]  /*1270*/  ISETP.NE.AND P0, PT, R0, 0x1, PT ;  /* 0x000000010000780c */ /* 0x004fda0003f05270 */
[----:B------:R-:W-:Y:S05]  /*1280*/  @!P0 BRA `(.L_x_80) ;  /* 0xfffffffc00f08947 */ /* 0x000fea000383ffff */
[----:B------:R-:W-:Y:S05]  /*1290*/  BSYNC B0 ;  /* 0x0000000000007941 */ /* 0x000fea0003800000 */
.L_x_79:
[----:B------:R-:W-:Y:S01]  /*12a0*/  ATOMG.E.EXCH.STRONG.GPU PT, RZ, desc[UR4][R2.64], RZ ;  /* 0x800000ff02ff79a8 */ /* 0x000fe2000c1ef104 */
[----:B------:R-:W-:Y:S05]  /*12b0*/  EXIT ;  /* 0x000000000000794d */ /* 0x000fea0003800000 */
.L_x_75:
[----:B------:R-:W-:-:S13]  /*12c0*/  ISETP.NE.AND P0, PT, R0, 0x1a, PT ;  /* 0x0000001a0000780c */ /* 0x000fda0003f05270 */
[----:B------:R-:W-:Y:S05]  /*12d0*/  @!P0 BRA `(.L_x_81) ;  /* 0x0000000000248947 */ /* 0x000fea0003800000 */
[----:B------:R-:W-:Y:S01]  /*12e0*/  BSSY B0, `(.L_x_82) ;  /* 0x0000006000007945 */ /* 0x000fe20003800000 */
[----:B------:R-:W-:-:S07]  /*12f0*/  IMAD.MOV.U32 R5, RZ, RZ, 0x1 ;  /* 0x00000001ff057424 */ /* 0x000fce00078e00ff */
.L_x_83:
[----:B------:R-:W-:Y:S05]  /*1300*/  YIELD ;  /* 0x0000000000007946 */ /* 0x000fea0003800000 */
[----:B------:R-:W2:Y:S02]  /*1310*/  ATOMG.E.EXCH.STRONG.GPU PT, R0, desc[UR4][R2.64], R5 ;  /* 0x80000005020079a8 */ /* 0x000ea4000c1ef104 */
[----:B--2---:R-:W-:-:S13]  /*1320*/  ISETP.NE.AND P0, PT, R0, 0x1, PT ;  /* 0x000000010000780c */ /* 0x004fda0003f05270 */
[----:B------:R-:W-:Y:S05]  /*1330*/  @!P0 BRA `(.L_x_83) ;  /* 0xfffffffc00f08947 */ /* 0x000fea000383ffff */
[----:B------:R-:W-:Y:S05]  /*1340*/  BSYNC B0 ;  /* 0x0000000000007941 */ /* 0x000fea0003800000 */
.L_x_82:
[----:B------:R-:W-:Y:S01]  /*1350*/  ATOMG.E.EXCH.STRONG.GPU PT, RZ, desc[UR4][R2.64], RZ ;  /* 0x800000ff02ff79a8 */ /* 0x000fe2000c1ef104 */
[----:B------:R-:W-:Y:S05]  /*1360*/  EXIT ;  /* 0x000000000000794d */ /* 0x000fea0003800000 */
.L_x_81:
[----:B------:R-:W-:Y:S01]  /*1370*/  BSSY B0, `(.L_x_84) ;  /* 0x0000006000007945 */ /* 0x000fe20003800000 */
[----:B------:R-:W-:-:S07]  /*1380*/  IMAD.MOV.U32 R5, RZ, RZ, 0x1 ;  /* 0x00000001ff057424 */ /* 0x000fce00078e00ff */
.L_x_85:
[----:B------:R-:W-:Y:S05]  /*1390*/  YIELD ;  /* 0x0000000000007946 */ /* 0x000fea0003800000 */
[----:B------:R-:W2:Y:S02]  /*13a0*/  ATOMG.E.EXCH.STRONG.GPU PT, R0, desc[UR4][R2.64], R5 ;  /* 0x80000005020079a8 */ /* 0x000ea4000c1ef104 */
[----:B--2---:R-:W-:-:S13]  /*13b0*/  ISETP.NE.AND P0, PT, R0, 0x1, PT ;  /* 0x000000010000780c */ /* 0x004fda0003f05270 */
[----:B------:R-:W-:Y:S05]  /*13c0*/  @!P0 BRA `(.L_x_85) ;  /* 0xfffffffc00f08947 */ /* 0x000fea000383ffff */
[----:B------:R-:W-:Y:S05]  /*13d0*/  BSYNC B0 ;  /* 0x0000000000007941 */ /* 0x000fea0003800000 */
.L_x_84:
[----:B------:R-:W-:Y:S01]  /*13e0*/  ATOMG.E.EXCH.STRONG.GPU PT, RZ, desc[UR4][R2.64], RZ ;  /* 0x800000ff02ff79a8 */ /* 0x000fe2000c1ef104 */
[----:B------:R-:W-:Y:S05]  /*13f0*/  EXIT ;  /* 0x000000000000794d */ /* 0x000fea0003800000 */
.L_x_74:
[----:B------:R-:W-:-:S13]  /*1400*/  ISETP.GT.AND P0, PT, R0, 0x1d, PT ;  /* 0x0000001d0000780c */ /* 0x000fda0003f04270 */
[----:B------:R-:W-:Y:S05]  /*1410*/  @P0 BRA `(.L_x_86) ;  /* 0x0000000000500947 */ /* 0x000fea0003800000 */
[----:B------:R-:W-:-:S13]  /*1420*/  ISETP.NE.AND P0, PT, R0, 0x1c, PT ;  /* 0x0000001c0000780c */ /* 0x000fda0003f05270 */
[----:B------:R-:W-:Y:S05]  /*1430*/  @!P0 BRA `(.L_x_87) ;  /* 0x0000000000248947 */ /* 0x000fea0003800000 */
[----:B------:R-:W-:Y:S01]  /*1440*/  BSSY B0, `(.L_x_88) ;  /* 0x0000006000007945 */ /* 0x000fe20003800000 */
[----:B------:R-:W-:-:S07]  /*1450*/  IMAD.MOV.U32 R5, RZ, RZ, 0x1 ;  /* 0x00000001ff057424 */ /* 0x000fce00078e00ff */
.L_x_89:
[----:B------:R-:W-:Y:S05]  /*1460*/  YIELD ;  /* 0x0000000000007946 */ /* 0x000fea0003800000 */
[----:B------:R-:W2:Y:S02]  /*1470*/  ATOMG.E.EXCH.STRONG.GPU PT, R0, desc[UR4][R2.64], R5 ;  /* 0x80000005020079a8 */ /* 0x000ea4000c1ef104 */
[----:B--2---:R-:W-:-:S13]  /*1480*/  ISETP.NE.AND P0, PT, R0, 0x1, PT ;  /* 0x000000010000780c */ /* 0x004fda0003f05270 */
[----:B------:R-:W-:Y:S05]  /*1490*/  @!P0 BRA `(.L_x_89) ;  /* 0xfffffffc00f08947 */ /* 0x000fea000383ffff */
[----:B------:R-:W-:Y:S05]  /*14a0*/  BSYNC B0 ;  /* 0x0000000000007941 */ /* 0x000fea0003800000 */
.L_x_88:
[----:B------:R-:W-:Y:S01]  /*14b0*/  ATOMG.E.EXCH.STRONG.GPU PT, RZ, desc[UR4][R2.64], RZ ;  /* 0x800000ff02ff79a8 */ /* 0x000fe2000c1ef104 */
[----:B------:R-:W-:Y:S05]  /*14c0*/  EXIT ;  /* 0x000000000000794d */ /* 0x000fea0003800000 */
.L_x_87:
[----:B------:R-:W-:Y:S01]  /*14d0*/  BSSY B0, `(.L_x_90) ;  /* 0x0000006000007945 */ /* 0x000fe20003800000 */
[----:B------:R-:W-:-:S07]  /*14e0*/  IMAD.MOV.U32 R5, RZ, RZ, 0x1 ;  /* 0x00000001ff057424 */ /* 0x000fce00078e00ff */
.L_x_91:
[----:B------:R-:W-:Y:S05]  /*14f0*/  YIELD ;  /* 0x0000000000007946 */ /* 0x000fea0003800000 */
[----:B------:R-:W2:Y:S02]  /*1500*/  ATOMG.E.EXCH.STRONG.GPU PT, R0, desc[UR4][R2.64], R5 ;  /* 0x80000005020079a8 */ /* 0x000ea4000c1ef104 */
[----:B--2---:R-:W-:-:S13]  /*1510*/  ISETP.NE.AND P0, PT, R0, 0x1, PT ;  /* 0x000000010000780c */ /* 0x004fda0003f05270 */
[----:B------:R-:W-:Y:S05]  /*1520*/  @!P0 BRA `(.L_x_91) ;  /* 0xfffffffc00f08947 */ /* 0x000fea000383ffff */
[----:B------:R-:W-:Y:S05]  /*1530*/  BSYNC B0 ;  /* 0x0000000000007941 */ /* 0x000fea0003800000 */
.L_x_90:
[----:B------:R-:W-:Y:S01]  /*1540*/  ATOMG.E.EXCH.STRONG.GPU PT, RZ, desc[UR4][R2.64], RZ ;  /* 0x800000ff02ff79a8 */ /* 0x000fe2000c1ef104 */
[----:B------:R-:W-:Y:S05]  /*1550*/  EXIT ;  /* 0x000000000000794d */ /* 0x000fea0003800000 */
.L_x_86:
[----:B------:R-:W-:-:S13]  /*1560*/  ISETP.NE.AND P0, PT, R0, 0x1e, PT ;  /* 0x0000001e0000780c */ /* 0x000fda0003f05270 */
[----:B------:R-:W-:Y:S05]  /*1570*/  @!P0 BRA `(.L_x_92) ;  /* 0x0000000000248947 */ /* 0x000fea0003800000 */
[----:B------:R-:W-:Y:S01]  /*1580*/  BSSY B0, `(.L_x_93) ;  /* 0x0000006000007945 */ /* 0x000fe20003800000 */
[----:B------:R-:W-:-:S07]  /*1590*/  IMAD.MOV.U32 R5, RZ, RZ, 0x1 ;  /* 0x00000001ff057424 */ /* 0x000fce00078e00ff */
.L_x_94:
[----:B------:R-:W-:Y:S05]  /*15a0*/  YIELD ;  /* 0x0000000000007946 */ /* 0x000fea0003800000 */
[----:B------:R-:W2:Y:S02]  /*15b0*/  ATOMG.E.EXCH.STRONG.GPU PT, R0, desc[UR4][R2.64], R5 ;  /* 0x80000005020079a8 */ /* 0x000ea4000c1ef104 */
[----:B--2---:R-:W-:-:S13]  /*15c0*/  ISETP.NE.AND P0, PT, R0, 0x1, PT ;  /* 0x000000010000780c */ /* 0x004fda0003f05270 */
[----:B------:R-:W-:Y:S05]  /*15d0*/  @!P0 BRA `(.L_x_94) ;  /* 0xfffffffc00f08947 */ /* 0x000fea000383ffff */
[----:B------:R-:W-:Y:S05]  /*15e0*/  BSYNC B0 ;  /* 0x0000000000007941 */ /* 0x000fea0003800000 */
.L_x_93:
[----:B------:R-:W-:Y:S01]  /*15f0*/  ATOMG.E.EXCH.STRONG.GPU PT, RZ, desc[UR4][R2.64], RZ ;  /* 0x800000ff02ff79a8 */ /* 0x000fe2000c1ef104 */
[----:B------:R-:W-:Y:S05]  /*1600*/  EXIT ;  /* 0x000000000000794d */ /* 0x000fea0003800000 */
.L_x_92:
[----:B------:R-:W-:Y:S01]  /*1610*/  BSSY B0, `(.L_x_95) ;  /* 0x0000006000007945 */ /* 0x000fe20003800000 */
[----:B------:R-:W-:-:S07]  /*1620*/  IMAD.MOV.U32 R5, RZ, RZ, 0x1 ;  /* 0x00000001ff057424 */ /* 0x000fce00078e00ff */
.L_x_96:
[----:B------:R-:W-:Y:S05]  /*1630*/  YIELD ;  /* 0x0000000000007946 */ /* 0x000fea0003800000 */
[----:B------:R-:W2:Y:S02]  /*1640*/  ATOMG.E.EXCH.STRONG.GPU PT, R0, desc[UR4][R2.64], R5 ;  /* 0x80000005020079a8 */ /* 0x000ea4000c1ef104 */
[----:B--2---:R-:W-:-:S13]  /*1650*/  ISETP.NE.AND P0, PT, R0, 0x1, PT ;  /* 0x000000010000780c */ /* 0x004fda0003f05270 */
[----:B------:R-:W-:Y:S05]  /*1660*/  @!P0 BRA `(.L_x_96) ;  /* 0xfffffffc00f08947 */ /* 0x000fea000383ffff */
[----:B------:R-:W-:Y:S05]  /*1670*/  BSYNC B0 ;  /* 0x0000000000007941 */ /* 0x000fea0003800000 */
.L_x_95:
[----:B------:R-:W-:Y:S01]  /*1680*/  ATOMG.E.EXCH.STRONG.GPU PT, RZ, desc[UR4][R2.64], RZ ;  /* 0x800000ff02ff79a8 */ /* 0x000fe2000c1ef104 */
[----:B------:R-:W-:Y:S05]  /*1690*/  EXIT ;  /* 0x000000000000794d */ /* 0x000fea0003800000 */
.L_x_97:
        /* <DEDUP_REMOVED lines=14> */
.L_x_99:


//--------------------- .nv.global.init           --------------------------
	.section	.nv.global.init,"aw",@progbits
.nv.global.init:
	.type		$str,@object
	.size		$str,(.L_0 - $str)
$str:
        /*0000*/ 	.byte	0x25, 0x6c, 0x6c, 0x64, 0x0a, 0x00
.L_0:


//--------------------- .nv.shared.reserved.0     --------------------------
	.section	.nv.shared.reserved.0,"aw",@nobits
	.weak		__nv_reservedSMEM_offset_0_alias
	.size		__nv_reservedSMEM_offset_0_alias, 0, 64
	.other		__nv_reservedSMEM_offset_0_alias,@"STO_CUDA_RESERVED_SHARED STV_DEFAULT"
__nv_reservedSMEM_offset_0_alias:
	.zero		0
	.zero		64


//--------------------- .nv.constant0._Z5electPx  --------------------------
	.section	.nv.constant0._Z5electPx,"a",@progbits
	.sectionflags	@""
	.align	4
.nv.constant0._Z5electPx:
	.zero		904


//--------------------- .nv.constant0._Z3incP4Node --------------------------
	.section	.nv.constant0._Z3incP4Node,"a",@progbits
	.sectionflags	@""
	.align	4
.nv.constant0._Z3incP4Node:
	.zero		904


//--------------------- SYMBOLS --------------------------

	.type		.nv.reservedSmem.offset0,@object
	.size		.nv.reservedSmem.offset0,0x4
	.type		vprintf,@function
